	.target	sm_100a

	.elftype	@"ET_EXEC"


//--------------------- .note.nv.tkinfo           --------------------------
	.section	.note.nv.tkinfo,"",@"SHT_NOTE"
	.sectionflags	@"SHF_NOTE_NV_TKINFO"
	.tkinfo
        /*0018*/ 	.word	0x00000002
        /*0030*/ 	.string	""
        /*0030*/ 	.string	"ptxas"
        /*0030*/ 	.string	"Cuda compilation tools, release 13.0, V13.0.88"
        /*0030*/ 	.string	"Build cuda_13.0.r13.0/compiler.36424714_0"
        /*0030*/ 	.string	"-arch sm_100a -m 64 "



//--------------------- .note.nv.cuinfo           --------------------------
	.section	.note.nv.cuinfo,"",@"SHT_NOTE"
	.sectionflags	@"SHF_NOTE_NV_CUINFO"
        /*0018*/ 	.short	0x0002
        /*001a*/ 	.short	0x0064
        /*001c*/ 	.short	0x0082
	.zero		2


//--------------------- .nv.info                  --------------------------
	.section	.nv.info,"",@"SHT_CUDA_INFO"
	.align	4


	//----- nvinfo : EIATTR_REGCOUNT
	.align		4
        /*0000*/ 	.byte	0x04, 0x2f
        /*0002*/ 	.short	(.L_19 - .L_18)
	.align		4
.L_18:
        /*0004*/ 	.word	index@(_ZN7cutlass13device_kernelINS_4gemm6kernel13GemmUniversalIN4cute5tupleIJiiiiEEENS1_10collective13CollectiveMmaINS1_35MainloopSm100TmaUmmaWarpSpecializedILi3ELi2ELi4ENS5_IJNS4_1CILi1EEESB_SB_EEEEENS5_IJNSA_ILi64EEENSA_ILi128EEENSA_ILi32EEEEEENS_10tfloat32_tENS5_IJlSB_lEEESI_SJ_NS4_8TiledMMAINS4_8MMA_AtomIJNS4_17SM100_MMA_TF32_SSISI_SI_fLi64ELi128ELNS4_4UMMA5MajorE0ELSO_0ELNSN_7ScaleInE0ELSP_0EEEEEENS4_6LayoutISC_NS5_IJNSA_ILi0EEEST_ST_EEEEENS5_IJNS4_10UnderscoreESW_SW_EEEEENS4_13SM90_TMA_LOADENS4_14ComposedLayoutINS4_7SwizzleILi3ELi4ELi3EEENS4_18smem_ptr_flag_bitsILi32EEENSS_INS5_IJNSA_ILi8EEESG_EEENS5_IJSG_SB_EEEEEEEvNS4_8identityESZ_S19_vS1A_EENS_8epilogue10collective18CollectiveEpilogueINS1C_23Sm100TmaWarpSpecializedILi4ELi2ELi16ELb1ELb0EEEJSH_NS5_IJNSS_ISE_SB_EENSS_ISG_SB_EEEEESI_SJ_SI_SJ_NS1C_6fusion15FusionCallbacksIS1G_NS1K_17LinearCombinationISI_fSI_fLNS_15FloatRoundStyleE2EEESH_S1J_JEEENS4_5SM1004TMEM4LOAD26SM100_TMEM_LOAD_16dp128b8xESZ_S19_NS4_17SM75_U32x4_LDSM_NENS4_14SM90_TMA_STOREES19_NS4_17SM90_U32x4_STSM_NENS4_39AutoVectorizingCopyWithAssumedAlignmentILi128EEEEEEvvEEEEvNT_6ParamsE)
        /*0008*/ 	.word	0x0000005e


	//----- nvinfo : EIATTR_FRAME_SIZE
	.align		4
.L_19:
        /*000c*/ 	.byte	0x04, 0x11
        /*000e*/ 	.short	(.L_21 - .L_20)
	.align		4
.L_20:
        /*0010*/ 	.word	index@($__internal_2_$__cuda_sm10x_tcgen05_guardrail_trap_unallocated_columns_being_dealloced)
        /*0014*/ 	.word	0x00000000


	//----- nvinfo : EIATTR_FRAME_SIZE
	.align		4
.L_21:
        /*0018*/ 	.byte	0x04, 0x11
        /*001a*/ 	.short	(.L_23 - .L_22)
	.align		4
.L_22:
        /*001c*/ 	.word	index@($__internal_1_$__cuda_sm10x_tcgen05_guardrail_trap_phase_invalid_during_alloc)
        /*0020*/ 	.word	0x00000000


	//----- nvinfo : EIATTR_FRAME_SIZE
	.align		4
.L_23:
        /*0024*/ 	.byte	0x04, 0x11
        /*0026*/ 	.short	(.L_25 - .L_24)
	.align		4
.L_24:
        /*0028*/ 	.word	index@($__internal_0_$__cuda_sm10x_tcgen05_guardrail_trap_col_being_dealloced_not_returned_by_alloc)
        /*002c*/ 	.word	0x00000000


	//----- nvinfo : EIATTR_FRAME_SIZE
	.align		4
.L_25:
        /*0030*/ 	.byte	0x04, 0x11
        /*0032*/ 	.short	(.L_27 - .L_26)
	.align		4
.L_26:
        /*0034*/ 	.word	index@(_ZN7cutlass13device_kernelINS_4gemm6kernel13GemmUniversalIN4cute5tupleIJiiiiEEENS1_10collective13CollectiveMmaINS1_35MainloopSm100TmaUmmaWarpSpecializedILi3ELi2ELi4ENS5_IJNS4_1CILi1EEESB_SB_EEEEENS5_IJNSA_ILi64EEENSA_ILi128EEENSA_ILi32EEEEEENS_10tfloat32_tENS5_IJlSB_lEEESI_SJ_NS4_8TiledMMAINS4_8MMA_AtomIJNS4_17SM100_MMA_TF32_SSISI_SI_fLi64ELi128ELNS4_4UMMA5MajorE0ELSO_0ELNSN_7ScaleInE0ELSP_0EEEEEENS4_6LayoutISC_NS5_IJNSA_ILi0EEEST_ST_EEEEENS5_IJNS4_10UnderscoreESW_SW_EEEEENS4_13SM90_TMA_LOADENS4_14ComposedLayoutINS4_7SwizzleILi3ELi4ELi3EEENS4_18smem_ptr_flag_bitsILi32EEENSS_INS5_IJNSA_ILi8EEESG_EEENS5_IJSG_SB_EEEEEEEvNS4_8identityESZ_S19_vS1A_EENS_8epilogue10collective18CollectiveEpilogueINS1C_23Sm100TmaWarpSpecializedILi4ELi2ELi16ELb1ELb0EEEJSH_NS5_IJNSS_ISE_SB_EENSS_ISG_SB_EEEEESI_SJ_SI_SJ_NS1C_6fusion15FusionCallbacksIS1G_NS1K_17LinearCombinationISI_fSI_fLNS_15FloatRoundStyleE2EEESH_S1J_JEEENS4_5SM1004TMEM4LOAD26SM100_TMEM_LOAD_16dp128b8xESZ_S19_NS4_17SM75_U32x4_LDSM_NENS4_14SM90_TMA_STOREES19_NS4_17SM90_U32x4_STSM_NENS4_39AutoVectorizingCopyWithAssumedAlignmentILi128EEEEEEvvEEEEvNT_6ParamsE)
        /*0038*/ 	.word	0x00000000


	//----- nvinfo : EIATTR_MIN_STACK_SIZE
	.align		4
.L_27:
        /*003c*/ 	.byte	0x04, 0x12
        /*003e*/ 	.short	(.L_29 - .L_28)
	.align		4
.L_28:
        /*0040*/ 	.word	index@(_ZN7cutlass13device_kernelINS_4gemm6kernel13GemmUniversalIN4cute5tupleIJiiiiEEENS1_10collective13CollectiveMmaINS1_35MainloopSm100TmaUmmaWarpSpecializedILi3ELi2ELi4ENS5_IJNS4_1CILi1EEESB_SB_EEEEENS5_IJNSA_ILi64EEENSA_ILi128EEENSA_ILi32EEEEEENS_10tfloat32_tENS5_IJlSB_lEEESI_SJ_NS4_8TiledMMAINS4_8MMA_AtomIJNS4_17SM100_MMA_TF32_SSISI_SI_fLi64ELi128ELNS4_4UMMA5MajorE0ELSO_0ELNSN_7ScaleInE0ELSP_0EEEEEENS4_6LayoutISC_NS5_IJNSA_ILi0EEEST_ST_EEEEENS5_IJNS4_10UnderscoreESW_SW_EEEEENS4_13SM90_TMA_LOADENS4_14ComposedLayoutINS4_7SwizzleILi3ELi4ELi3EEENS4_18smem_ptr_flag_bitsILi32EEENSS_INS5_IJNSA_ILi8EEESG_EEENS5_IJSG_SB_EEEEEEEvNS4_8identityESZ_S19_vS1A_EENS_8epilogue10collective18CollectiveEpilogueINS1C_23Sm100TmaWarpSpecializedILi4ELi2ELi16ELb1ELb0EEEJSH_NS5_IJNSS_ISE_SB_EENSS_ISG_SB_EEEEESI_SJ_SI_SJ_NS1C_6fusion15FusionCallbacksIS1G_NS1K_17LinearCombinationISI_fSI_fLNS_15FloatRoundStyleE2EEESH_S1J_JEEENS4_5SM1004TMEM4LOAD26SM100_TMEM_LOAD_16dp128b8xESZ_S19_NS4_17SM75_U32x4_LDSM_NENS4_14SM90_TMA_STOREES19_NS4_17SM90_U32x4_STSM_NENS4_39AutoVectorizingCopyWithAssumedAlignmentILi128EEEEEEvvEEEEvNT_6ParamsE)
        /*0044*/ 	.word	0x00000000
.L_29:


//--------------------- .nv.compat                --------------------------
	.section	.nv.compat,"",@"SHT_CUDA_COMPAT_INFO"
	.align	4
        /*0000*/ 	.byte	0x02, 0x09, 0x01, 0x00, 0x02, 0x02, 0x02, 0x00, 0x02, 0x05, 0x05, 0x00, 0x03, 0x07, 0x01, 0x01
        /*0010*/ 	.byte	0x02, 0x03, 0x01, 0x00, 0x02, 0x06, 0x01, 0x00, 0x04, 0x0b, 0x08, 0x00, 0x09, 0x00, 0x00, 0x00
        /*0020*/ 	.byte	0x00, 0x00, 0x00, 0x00


//--------------------- .nv.info._ZN7cutlass13device_kernelINS_4gemm6kernel13GemmUniversalIN4cute5tupleIJiiiiEEENS1_10collective13CollectiveMmaINS1_35MainloopSm100TmaUmmaWarpSpecializedILi3ELi2ELi4ENS5_IJNS4_1CILi1EEESB_SB_EEEEENS5_IJNSA_ILi64EEENSA_ILi128EEENSA_ILi32EEEEEENS_10tfloat32_tENS5_IJlSB_lEEESI_SJ_NS4_8TiledMMAINS4_8MMA_AtomIJNS4_17SM100_MMA_TF32_SSISI_SI_fLi64ELi128ELNS4_4UMMA5MajorE0ELSO_0ELNSN_7ScaleInE0ELSP_0EEEEEENS4_6LayoutISC_NS5_IJNSA_ILi0EEEST_ST_EEEEENS5_IJNS4_10UnderscoreESW_SW_EEEEENS4_13SM90_TMA_LOADENS4_14ComposedLayoutINS4_7SwizzleILi3ELi4ELi3EEENS4_18smem_ptr_flag_bitsILi32EEENSS_INS5_IJNSA_ILi8EEESG_EEENS5_IJSG_SB_EEEEEEEvNS4_8identityESZ_S19_vS1A_EENS_8epilogue10collective18CollectiveEpilogueINS1C_23Sm100TmaWarpSpecializedILi4ELi2ELi16ELb1ELb0EEEJSH_NS5_IJNSS_ISE_SB_EENSS_ISG_SB_EEEEESI_SJ_SI_SJ_NS1C_6fusion15FusionCallbacksIS1G_NS1K_17LinearCombinationISI_fSI_fLNS_15FloatRoundStyleE2EEESH_S1J_JEEENS4_5SM1004TMEM4LOAD26SM100_TMEM_LOAD_16dp128b8xESZ_S19_NS4_17SM75_U32x4_LDSM_NENS4_14SM90_TMA_STOREES19_NS4_17SM90_U32x4_STSM_NENS4_39AutoVectorizingCopyWithAssumedAlignmentILi128EEEEEEvvEEEEvNT_6ParamsE --------------------------
	.section	.nv.info._ZN7cutlass13device_kernelINS_4gemm6kernel13GemmUniversalIN4cute5tupleIJiiiiEEENS1_10collective13CollectiveMmaINS1_35MainloopSm100TmaUmmaWarpSpecializedILi3ELi2ELi4ENS5_IJNS4_1CILi1EEESB_SB_EEEEENS5_IJNSA_ILi64EEENSA_ILi128EEENSA_ILi32EEEEEENS_10tfloat32_tENS5_IJlSB_lEEESI_SJ_NS4_8TiledMMAINS4_8MMA_AtomIJNS4_17SM100_MMA_TF32_SSISI_SI_fLi64ELi128ELNS4_4UMMA5MajorE0ELSO_0ELNSN_7ScaleInE0ELSP_0EEEEEENS4_6LayoutISC_NS5_IJNSA_ILi0EEEST_ST_EEEEENS5_IJNS4_10UnderscoreESW_SW_EEEEENS4_13SM90_TMA_LOADENS4_14ComposedLayoutINS4_7SwizzleILi3ELi4ELi3EEENS4_18smem_ptr_flag_bitsILi32EEENSS_INS5_IJNSA_ILi8EEESG_EEENS5_IJSG_SB_EEEEEEEvNS4_8identityESZ_S19_vS1A_EENS_8epilogue10collective18CollectiveEpilogueINS1C_23Sm100TmaWarpSpecializedILi4ELi2ELi16ELb1ELb0EEEJSH_NS5_IJNSS_ISE_SB_EENSS_ISG_SB_EEEEESI_SJ_SI_SJ_NS1C_6fusion15FusionCallbacksIS1G_NS1K_17LinearCombinationISI_fSI_fLNS_15FloatRoundStyleE2EEESH_S1J_JEEENS4_5SM1004TMEM4LOAD26SM100_TMEM_LOAD_16dp128b8xESZ_S19_NS4_17SM75_U32x4_LDSM_NENS4_14SM90_TMA_STOREES19_NS4_17SM90_U32x4_STSM_NENS4_39AutoVectorizingCopyWithAssumedAlignmentILi128EEEEEEvvEEEEvNT_6ParamsE,"",@"SHT_CUDA_INFO"
	.sectionflags	@""
	.align	4


	//----- nvinfo : EIATTR_CUDA_API_VERSION
	.align		4
        /*0000*/ 	.byte	0x04, 0x37
        /*0002*/ 	.short	(.L_31 - .L_30)
.L_30:
        /*0004*/ 	.word	0x00000082


	//----- nvinfo : EIATTR_KPARAM_INFO
	.align		4
.L_31:
        /*0008*/ 	.byte	0x04, 0x17
        /*000a*/ 	.short	(.L_33 - .L_32)
.L_32:
        /*000c*/ 	.word	0x00000000
        /*0010*/ 	.short	0x0000
        /*0012*/ 	.short	0x0000
        /*0014*/ 	.byte	0x00, 0xf0, 0x01, 0x20


	//----- nvinfo : EIATTR_AT_ENTRY_FRAGMENTS
	.align		4
.L_33:
        /*0018*/ 	.byte	0x04, 0x4f
        /*001a*/ 	.short	(.L_35 - .L_34)


	//   ....[0]....
.L_34:
        /*001c*/ 	.word	0x00000006


	//----- nvinfo : EIATTR_RESERVED_SMEM_USED
	.align		4
.L_35:
        /*0020*/ 	.byte	0x01, 0x41
	.zero		2


	//----- nvinfo : EIATTR_SPARSE_MMA_MASK
	.align		4
        /*0024*/ 	.byte	0x03, 0x50
        /*0026*/ 	.short	0x0000


	//----- nvinfo : EIATTR_TCGEN05_1CTA_USED
	.align		4
        /*0028*/ 	.byte	0x01, 0x51
	.zero		2


	//----- nvinfo : EIATTR_MAXREG_COUNT
	.align		4
        /*002c*/ 	.byte	0x03, 0x1b
        /*002e*/ 	.short	0x00ff


	//----- nvinfo : EIATTR_NUM_BARRIERS
	.align		4
        /*0030*/ 	.byte	0x02, 0x4c
        /*0032*/ 	.byte	0x07
	.zero		1


	//----- nvinfo : EIATTR_EXTERNS
	.align		4
        /*0034*/ 	.byte	0x04, 0x0f
        /*0036*/ 	.short	(.L_37 - .L_36)


	//   ....[0]....
	.align		4
.L_36:
        /*0038*/ 	.word	index@(__assertfail)


	//----- nvinfo : EIATTR_MERCURY_ISA_VERSION
	.align		4
.L_37:
        /*003c*/ 	.byte	0x03, 0x5f
        /*003e*/ 	.short	0x0101


	//----- nvinfo : EIATTR_INT_WARP_WIDE_INSTR_OFFSETS
	.align		4
        /*0040*/ 	.byte	0x04, 0x31
        /*0042*/ 	.short	(.L_39 - .L_38)


	//   ....[0]....
.L_38:
        /*0044*/ 	.word	0x00001dc0


	//   ....[1]....
        /*0048*/ 	.word	0x000037d0


	//   ....[2]....
        /*004c*/ 	.word	0x00003800


	//   ....[3]....
        /*0050*/ 	.word	0x00003850


	//   ....[4]....
        /*0054*/ 	.word	0x00004160


	//   ....[5]....
        /*0058*/ 	.word	0x000041c0


	//   ....[6]....
        /*005c*/ 	.word	0x000042a0


	//   ....[7]....
        /*0060*/ 	.word	0x00004310


	//   ....[8]....
        /*0064*/ 	.word	0x00004420


	//   ....[9]....
        /*0068*/ 	.word	0x000044b0


	//   ....[10]....
        /*006c*/ 	.word	0x00004680


	//   ....[11]....
        /*0070*/ 	.word	0x000047e0


	//----- nvinfo : EIATTR_COOP_GROUP_MASK_REGIDS
	.align		4
.L_39:
        /*0074*/ 	.byte	0x04, 0x29
        /*0076*/ 	.short	(.L_41 - .L_40)


	//   ....[0]....
.L_40:
        /*0078*/ 	.word	0xffffffff


	//   ....[1]....
        /*007c*/ 	.word	0xffffffff


	//   ....[2]....
        /*0080*/ 	.word	0xffffffff


	//   ....[3]....
        /*0084*/ 	.word	0xffffffff


	//   ....[4]....
        /*0088*/ 	.word	0xffffffff


	//   ....[5]....
        /*008c*/ 	.word	0xffffffff


	//   ....[6]....
        /*0090*/ 	.word	0xffffffff


	//   ....[7]....
        /*0094*/ 	.word	0xffffffff


	//   ....[8]....
        /*0098*/ 	.word	0xffffffff


	//   ....[9]....
        /*009c*/ 	.word	0xffffffff


	//   ....[10]....
        /*00a0*/ 	.word	0xffffffff


	//   ....[11]....
        /*00a4*/ 	.word	0xffffffff


	//   ....[12]....
        /*00a8*/ 	.word	0xffffffff


	//----- nvinfo : EIATTR_COOP_GROUP_INSTR_OFFSETS
	.align		4
.L_41:
        /*00ac*/ 	.byte	0x04, 0x28
        /*00ae*/ 	.short	(.L_43 - .L_42)


	//   ....[0]....
.L_42:
        /*00b0*/ 	.word	0x00000090


	//   ....[1]....
        /*00b4*/ 	.word	0x000004d0


	//   ....[2]....
        /*00b8*/ 	.word	0x00000620


	//   ....[3]....
        /*00bc*/ 	.word	0x000007c0


	//   ....[4]....
        /*00c0*/ 	.word	0x000008c0


	//   ....[5]....
        /*00c4*/ 	.word	0x00000a30


	//   ....[6]....
        /*00c8*/ 	.word	0x00000bd0


	//   ....[7]....
        /*00cc*/ 	.word	0x00001ca0


	//   ....[8]....
        /*00d0*/ 	.word	0x000029f0


	//   ....[9]....
        /*00d4*/ 	.word	0x00002c00


	//   ....[10]....
        /*00d8*/ 	.word	0x00002c30


	//   ....[11]....
        /*00dc*/ 	.word	0x000036c0


	//   ....[12]....
        /*00e0*/ 	.word	0x000038f0


	//----- nvinfo : EIATTR_VRC_CTA_INIT_COUNT
	.align		4
.L_43:
        /*00e4*/ 	.byte	0x02, 0x4a
        /*00e6*/ 	.byte	0x80
	.zero		1


	//----- nvinfo : EIATTR_SYSCALL_OFFSETS
	.align		4
        /*00e8*/ 	.byte	0x04, 0x46
        /*00ea*/ 	.short	(.L_45 - .L_44)


	//   ....[0]....
.L_44:
        /*00ec*/ 	.word	0x000052a0


	//   ....[1]....
        /*00f0*/ 	.word	0x00005390


	//   ....[2]....
        /*00f4*/ 	.word	0x00005bc0


	//   ....[3]....
        /*00f8*/ 	.word	0x00006580


	//   ....[4]....
        /*00fc*/ 	.word	0x00006ee0


	//   ....[5]....
        /*0100*/ 	.word	0x00007840


	//----- nvinfo : EIATTR_MBARRIER_INSTR_OFFSETS
	.align		4
.L_45:
        /*0104*/ 	.byte	0x04, 0x39
        /*0106*/ 	.short	(.L_47 - .L_46)


	//   ....[0]....
.L_46:
        /*0108*/ 	.word	0x000005b0
        /*010c*/ 	.word	0x000000ff
        /*0110*/ 	.word	0x00000000
        /*0114*/ 	.short	0x0100
        /*0116*/ 	.byte	0x05
	.zero		1


	//   ....[1]....
        /*0118*/ 	.word	0x000005c0
        /*011c*/ 	.word	0x000000ff
        /*0120*/ 	.word	0x00000018
        /*0124*/ 	.short	0x0100
        /*0126*/ 	.byte	0x05
	.zero		1


	//   ....[2]....
        /*0128*/ 	.word	0x000005d0
        /*012c*/ 	.word	0x000000ff
        /*0130*/ 	.word	0x00000008
        /*0134*/ 	.short	0x0100
        /*0136*/ 	.byte	0x05
	.zero		1


	//   ....[3]....
        /*0138*/ 	.word	0x000005e0
        /*013c*/ 	.word	0x000000ff
        /*0140*/ 	.word	0x00000020
        /*0144*/ 	.short	0x0100
        /*0146*/ 	.byte	0x05
	.zero		1


	//   ....[4]....
        /*0148*/ 	.word	0x000005f0
        /*014c*/ 	.word	0x000000ff
        /*0150*/ 	.word	0x00000010
        /*0154*/ 	.short	0x0100
        /*0156*/ 	.byte	0x05
	.zero		1


	//   ....[5]....
        /*0158*/ 	.word	0x00000600
        /*015c*/ 	.word	0x000000ff
        /*0160*/ 	.word	0x00000028
        /*0164*/ 	.short	0x0100
        /*0166*/ 	.byte	0x05
	.zero		1


	//   ....[6]....
        /*0168*/ 	.word	0x00000730
        /*016c*/ 	.word	0x000000ff
        /*0170*/ 	.word	0x00000030
        /*0174*/ 	.short	0x0100
        /*0176*/ 	.byte	0x07
	.zero		1


	//   ....[7]....
        /*0178*/ 	.word	0x00000740
        /*017c*/ 	.word	0x000000ff
        /*0180*/ 	.word	0x00000050
        /*0184*/ 	.short	0x0100
        /*0186*/ 	.byte	0x07
	.zero		1


	//   ....[8]....
        /*0188*/ 	.word	0x00000750
        /*018c*/ 	.word	0x000000ff
        /*0190*/ 	.word	0x00000038
        /*0194*/ 	.short	0x0100
        /*0196*/ 	.byte	0x07
	.zero		1


	//   ....[9]....
        /*0198*/ 	.word	0x00000760
        /*019c*/ 	.word	0x000000ff
        /*01a0*/ 	.word	0x00000058
        /*01a4*/ 	.short	0x0100
        /*01a6*/ 	.byte	0x07
	.zero		1


	//   ....[10]....
        /*01a8*/ 	.word	0x00000770
        /*01ac*/ 	.word	0x000000ff
        /*01b0*/ 	.word	0x00000040
        /*01b4*/ 	.short	0x0100
        /*01b6*/ 	.byte	0x07
	.zero		1


	//   ....[11]....
        /*01b8*/ 	.word	0x00000780
        /*01bc*/ 	.word	0x000000ff
        /*01c0*/ 	.word	0x00000060
        /*01c4*/ 	.short	0x0100
        /*01c6*/ 	.byte	0x07
	.zero		1


	//   ....[12]....
        /*01c8*/ 	.word	0x00000790
        /*01cc*/ 	.word	0x000000ff
        /*01d0*/ 	.word	0x00000048
        /*01d4*/ 	.short	0x0100
        /*01d6*/ 	.byte	0x07
	.zero		1


	//   ....[13]....
        /*01d8*/ 	.word	0x000007a0
        /*01dc*/ 	.word	0x000000ff
        /*01e0*/ 	.word	0x00000068
        /*01e4*/ 	.short	0x0100
        /*01e6*/ 	.byte	0x07
	.zero		1


	//   ....[14]....
        /*01e8*/ 	.word	0x00000890
        /*01ec*/ 	.word	0x000000ff
        /*01f0*/ 	.word	0x00000070
        /*01f4*/ 	.short	0x0100
        /*01f6*/ 	.byte	0x05
	.zero		1


	//   ....[15]....
        /*01f8*/ 	.word	0x000008a0
        /*01fc*/ 	.word	0x000000ff
        /*0200*/ 	.word	0x00000078
        /*0204*/ 	.short	0x0100
        /*0206*/ 	.byte	0x05
	.zero		1


	//   ....[16]....
        /*0208*/ 	.word	0x000009e0
        /*020c*/ 	.word	0x000000ff
        /*0210*/ 	.word	0x00000080
        /*0214*/ 	.short	0x0100
        /*0216*/ 	.byte	0x05
	.zero		1


	//   ....[17]....
        /*0218*/ 	.word	0x000009f0
        /*021c*/ 	.word	0x000000ff
        /*0220*/ 	.word	0x00000090
        /*0224*/ 	.short	0x0100
        /*0226*/ 	.byte	0x05
	.zero		1


	//   ....[18]....
        /*0228*/ 	.word	0x00000a00
        /*022c*/ 	.word	0x000000ff
        /*0230*/ 	.word	0x00000088
        /*0234*/ 	.short	0x0100
        /*0236*/ 	.byte	0x05
	.zero		1


	//   ....[19]....
        /*0238*/ 	.word	0x00000a10
        /*023c*/ 	.word	0x000000ff
        /*0240*/ 	.word	0x00000098
        /*0244*/ 	.short	0x0100
        /*0246*/ 	.byte	0x05
	.zero		1


	//   ....[20]....
        /*0248*/ 	.word	0x00000b40
        /*024c*/ 	.word	0x000000ff
        /*0250*/ 	.word	0x000000a0
        /*0254*/ 	.short	0x0100
        /*0256*/ 	.byte	0x07
	.zero		1


	//   ....[21]....
        /*0258*/ 	.word	0x00000b50
        /*025c*/ 	.word	0x000000ff
        /*0260*/ 	.word	0x000000c0
        /*0264*/ 	.short	0x0100
        /*0266*/ 	.byte	0x07
	.zero		1


	//   ....[22]....
        /*0268*/ 	.word	0x00000b60
        /*026c*/ 	.word	0x000000ff
        /*0270*/ 	.word	0x000000a8
        /*0274*/ 	.short	0x0100
        /*0276*/ 	.byte	0x07
	.zero		1


	//   ....[23]....
        /*0278*/ 	.word	0x00000b70
        /*027c*/ 	.word	0x000000ff
        /*0280*/ 	.word	0x000000c8
        /*0284*/ 	.short	0x0100
        /*0286*/ 	.byte	0x07
	.zero		1


	//   ....[24]....
        /*0288*/ 	.word	0x00000b80
        /*028c*/ 	.word	0x000000ff
        /*0290*/ 	.word	0x000000b0
        /*0294*/ 	.short	0x0100
        /*0296*/ 	.byte	0x07
	.zero		1


	//   ....[25]....
        /*0298*/ 	.word	0x00000b90
        /*029c*/ 	.word	0x000000ff
        /*02a0*/ 	.word	0x000000d0
        /*02a4*/ 	.short	0x0100
        /*02a6*/ 	.byte	0x07
	.zero		1


	//   ....[26]....
        /*02a8*/ 	.word	0x00000ba0
        /*02ac*/ 	.word	0x000000ff
        /*02b0*/ 	.word	0x000000b8
        /*02b4*/ 	.short	0x0100
        /*02b6*/ 	.byte	0x07
	.zero		1


	//   ....[27]....
        /*02b8*/ 	.word	0x00000bb0
        /*02bc*/ 	.word	0x000000ff
        /*02c0*/ 	.word	0x000000d8
        /*02c4*/ 	.short	0x0100
        /*02c6*/ 	.byte	0x07
	.zero		1


	//   ....[28]....
        /*02c8*/ 	.word	0x00000ca0
        /*02cc*/ 	.word	0x000000ff
        /*02d0*/ 	.word	0x000000e0
        /*02d4*/ 	.short	0x0100
        /*02d6*/ 	.byte	0x05
	.zero		1


	//   ....[29]....
        /*02d8*/ 	.word	0x00000cb0
        /*02dc*/ 	.word	0x000000ff
        /*02e0*/ 	.word	0x000000f0
        /*02e4*/ 	.short	0x0100
        /*02e6*/ 	.byte	0x05
	.zero		1


	//   ....[30]....
        /*02e8*/ 	.word	0x00000cc0
        /*02ec*/ 	.word	0x000000ff
        /*02f0*/ 	.word	0x000000e8
        /*02f4*/ 	.short	0x0100
        /*02f6*/ 	.byte	0x05
	.zero		1


	//   ....[31]....
        /*02f8*/ 	.word	0x00000cd0
        /*02fc*/ 	.word	0x000000ff
        /*0300*/ 	.word	0x000000f8
        /*0304*/ 	.short	0x0100
        /*0306*/ 	.byte	0x05
	.zero		1


	//   ....[32]....
        /*0308*/ 	.word	0x000015a0
        /*030c*/ 	.word	0x00000002
        /*0310*/ 	.word	0x000000f0
        /*0314*/ 	.short	0x010a
        /*0316*/ 	.byte	0xff
	.zero		1


	//   ....[33]....
        /*0318*/ 	.word	0x000015d0
        /*031c*/ 	.word	0x00000002
        /*0320*/ 	.word	0x000000e0
        /*0324*/ 	.short	0x0101
        /*0326*/ 	.byte	0xff
	.zero		1


	//   ....[34]....
        /*0328*/ 	.word	0x000016a0
        /*032c*/ 	.word	0x000000ff
        /*0330*/ 	.word	0x00000018
        /*0334*/ 	.short	0x010a
        /*0336*/ 	.byte	0x08
	.zero		1


	//   ....[35]....
        /*0338*/ 	.word	0x00001740
        /*033c*/ 	.word	0x000000ff
        /*0340*/ 	.word	0x00000018
        /*0344*/ 	.short	0x010a
        /*0346*/ 	.byte	0x21
	.zero		1


	//   ....[36]....
        /*0348*/ 	.word	0x00001890
        /*034c*/ 	.word	0x000000ff
        /*0350*/ 	.word	0x00000018
        /*0354*/ 	.short	0x010a
        /*0356*/ 	.byte	0x08
	.zero		1


	//   ....[37]....
        /*0358*/ 	.word	0x000019a0
        /*035c*/ 	.word	0x000000ff
        /*0360*/ 	.word	0x00000078
        /*0364*/ 	.short	0x0101
        /*0366*/ 	.byte	0x04
	.zero		1


	//   ....[38]....
        /*0368*/ 	.word	0x000019c0
        /*036c*/ 	.word	0x000000ff
        /*0370*/ 	.word	0x00000018
        /*0374*/ 	.short	0x010a
        /*0376*/ 	.byte	0x08
	.zero		1


	//   ....[39]....
        /*0378*/ 	.word	0x00001a40
        /*037c*/ 	.word	0x000000ff
        /*0380*/ 	.word	0x00000018
        /*0384*/ 	.short	0x010a
        /*0386*/ 	.byte	0x11
	.zero		1


	//   ....[40]....
        /*0388*/ 	.word	0x00001b90
        /*038c*/ 	.word	0x000000ff
        /*0390*/ 	.word	0x00000018
        /*0394*/ 	.short	0x010a
        /*0396*/ 	.byte	0x08
	.zero		1


	//   ....[41]....
        /*0398*/ 	.word	0x00001cd0
        /*039c*/ 	.word	0x00000002
        /*03a0*/ 	.word	0x00000080
        /*03a4*/ 	.short	0x010a
        /*03a6*/ 	.byte	0xff
	.zero		1


	//   ....[42]....
        /*03a8*/ 	.word	0x00001d90
        /*03ac*/ 	.word	0x00000002
        /*03b0*/ 	.word	0x00000000
        /*03b4*/ 	.short	0x0101
        /*03b6*/ 	.byte	0xff
	.zero		1


	//   ....[43]....
        /*03b8*/ 	.word	0x000022f0
        /*03bc*/ 	.word	0x000000ff
        /*03c0*/ 	.word	0x00000000
        /*03c4*/ 	.short	0x010a
        /*03c6*/ 	.byte	0x05
	.zero		1


	//   ....[44]....
        /*03c8*/ 	.word	0x00002380
        /*03cc*/ 	.word	0x000000ff
        /*03d0*/ 	.word	0x00000000
        /*03d4*/ 	.short	0x010a
        /*03d6*/ 	.byte	0x05
	.zero		1


	//   ....[45]....
        /*03d8*/ 	.word	0x00002420
        /*03dc*/ 	.word	0x00000000
        /*03e0*/ 	.word	0x00000000
        /*03e4*/ 	.short	0x010a
        /*03e6*/ 	.byte	0xff
	.zero		1


	//   ....[46]....
        /*03e8*/ 	.word	0x00002540
        /*03ec*/ 	.word	0x00000000
        /*03f0*/ 	.word	0x000000e0
        /*03f4*/ 	.short	0x010a
        /*03f6*/ 	.byte	0xff
	.zero		1


	//   ....[47]....
        /*03f8*/ 	.word	0x000025b0
        /*03fc*/ 	.word	0x00000000
        /*0400*/ 	.word	0x00000000
        /*0404*/ 	.short	0x0101
        /*0406*/ 	.byte	0xff
	.zero		1


	//   ....[48]....
        /*0408*/ 	.word	0x000025d0
        /*040c*/ 	.word	0x000000ff
        /*0410*/ 	.word	0x00000090
        /*0414*/ 	.short	0x010a
        /*0416*/ 	.byte	0x05
	.zero		1


	//   ....[49]....
        /*0418*/ 	.word	0x000026f0
        /*041c*/ 	.word	0x00000000
        /*0420*/ 	.word	0x00000080
        /*0424*/ 	.short	0x010a
        /*0426*/ 	.byte	0xff
	.zero		1


	//   ....[50]....
        /*0428*/ 	.word	0x000027f0
        /*042c*/ 	.word	0x00000000
        /*0430*/ 	.word	0x00000000
        /*0434*/ 	.short	0x0101
        /*0436*/ 	.byte	0xff
	.zero		1


	//   ....[51]....
        /*0438*/ 	.word	0x00002880
        /*043c*/ 	.word	0x000000ff
        /*0440*/ 	.word	0x00000090
        /*0444*/ 	.short	0x0106
        /*0446*/ 	.byte	0x05
	.zero		1


	//   ....[52]....
        /*0448*/ 	.word	0x000028a0
        /*044c*/ 	.word	0x000000ff
        /*0450*/ 	.word	0x00000090
        /*0454*/ 	.short	0x010a
        /*0456*/ 	.byte	0x05
	.zero		1


	//   ....[53]....
        /*0458*/ 	.word	0x00002930
        /*045c*/ 	.word	0x000000ff
        /*0460*/ 	.word	0x00000090
        /*0464*/ 	.short	0x0106
        /*0466*/ 	.byte	0x04
	.zero		1


	//   ....[54]....
        /*0468*/ 	.word	0x00002970
        /*046c*/ 	.word	0x00000000
        /*0470*/ 	.word	0x00000090
        /*0474*/ 	.short	0x010a
        /*0476*/ 	.byte	0xff
	.zero		1


	//   ....[55]....
        /*0478*/ 	.word	0x00002eb0
        /*047c*/ 	.word	0x00000000
        /*0480*/ 	.word	0x00000080
        /*0484*/ 	.short	0x010a
        /*0486*/ 	.byte	0xff
	.zero		1


	//   ....[56]....
        /*0488*/ 	.word	0x00002fb0
        /*048c*/ 	.word	0x00000003
        /*0490*/ 	.word	0x00000000
        /*0494*/ 	.short	0x0101
        /*0496*/ 	.byte	0xff
	.zero		1


	//   ....[57]....
        /*0498*/ 	.word	0x00002fc0
        /*049c*/ 	.word	0x000000ff
        /*04a0*/ 	.word	0x00000000
        /*04a4*/ 	.short	0x010a
        /*04a6*/ 	.byte	0x06
	.zero		1


	//   ....[58]....
        /*04a8*/ 	.word	0x00003040
        /*04ac*/ 	.word	0x000000ff
        /*04b0*/ 	.word	0x000000c0
        /*04b4*/ 	.short	0x010a
        /*04b6*/ 	.byte	0x07
	.zero		1


	//   ....[59]....
        /*04b8*/ 	.word	0x00003120
        /*04bc*/ 	.word	0x000000ff
        /*04c0*/ 	.word	0x00000000
        /*04c4*/ 	.short	0x010a
        /*04c6*/ 	.byte	0x06
	.zero		1


	//   ....[60]....
        /*04c8*/ 	.word	0x00003250
        /*04cc*/ 	.word	0x000000ff
        /*04d0*/ 	.word	0x00000000
        /*04d4*/ 	.short	0x010a
        /*04d6*/ 	.byte	0x1a
	.zero		1


	//   ....[61]....
        /*04d8*/ 	.word	0x000034f0
        /*04dc*/ 	.word	0x000000ff
        /*04e0*/ 	.word	0x00000000
        /*04e4*/ 	.short	0x010a
        /*04e6*/ 	.byte	0x06
	.zero		1


	//   ....[62]....
        /*04e8*/ 	.word	0x00003580
        /*04ec*/ 	.word	0x000000ff
        /*04f0*/ 	.word	0x00000000
        /*04f4*/ 	.short	0x010a
        /*04f6*/ 	.byte	0x06
	.zero		1


	//   ....[63]....
        /*04f8*/ 	.word	0x00003610
        /*04fc*/ 	.word	0x000000ff
        /*0500*/ 	.word	0x00000000
        /*0504*/ 	.short	0x010a
        /*0506*/ 	.byte	0x06
	.zero		1


	//   ....[64]....
        /*0508*/ 	.word	0x000036a0
        /*050c*/ 	.word	0x000000ff
        /*0510*/ 	.word	0x00000000
        /*0514*/ 	.short	0x010a
        /*0516*/ 	.byte	0x07
	.zero		1


	//   ....[65]....
        /*0518*/ 	.word	0x00003b10
        /*051c*/ 	.word	0x00000000
        /*0520*/ 	.word	0x00000080
        /*0524*/ 	.short	0x010a
        /*0526*/ 	.byte	0xff
	.zero		1


	//   ....[66]....
        /*0528*/ 	.word	0x00003bd0
        /*052c*/ 	.word	0x00000000
        /*0530*/ 	.word	0x00000000
        /*0534*/ 	.short	0x0101
        /*0536*/ 	.byte	0xff
	.zero		1


	//   ....[67]....
        /*0538*/ 	.word	0x00003ef0
        /*053c*/ 	.word	0x000000ff
        /*0540*/ 	.word	0x00000078
        /*0544*/ 	.short	0x010a
        /*0546*/ 	.byte	0x07
	.zero		1


	//   ....[68]....
        /*0548*/ 	.word	0x000040e0
        /*054c*/ 	.word	0x000000ff
        /*0550*/ 	.word	0x00000050
        /*0554*/ 	.short	0x010a
        /*0556*/ 	.byte	0x07
	.zero		1


	//   ....[69]....
        /*0558*/ 	.word	0x00004250
        /*055c*/ 	.word	0x000000ff
        /*0560*/ 	.word	0x00000030
        /*0564*/ 	.short	0x010b
        /*0566*/ 	.byte	0x07
	.zero		1


	//   ....[70]....
        /*0568*/ 	.word	0x00004260
        /*056c*/ 	.word	0x000000ff
        /*0570*/ 	.word	0x00000000
        /*0574*/ 	.short	0x0101
        /*0576*/ 	.byte	0x08
	.zero		1


	//   ....[71]....
        /*0578*/ 	.word	0x00004270
        /*057c*/ 	.word	0x000000ff
        /*0580*/ 	.word	0x00000058
        /*0584*/ 	.short	0x010a
        /*0586*/ 	.byte	0x07
	.zero		1


	//   ....[72]....
        /*0588*/ 	.word	0x000043c0
        /*058c*/ 	.word	0x000000ff
        /*0590*/ 	.word	0x00000038
        /*0594*/ 	.short	0x010b
        /*0596*/ 	.byte	0x07
	.zero		1


	//   ....[73]....
        /*0598*/ 	.word	0x000043d0
        /*059c*/ 	.word	0x000000ff
        /*05a0*/ 	.word	0x00000000
        /*05a4*/ 	.short	0x0101
        /*05a6*/ 	.byte	0x08
	.zero		1


	//   ....[74]....
        /*05a8*/ 	.word	0x000043e0
        /*05ac*/ 	.word	0x000000ff
        /*05b0*/ 	.word	0x00000060
        /*05b4*/ 	.short	0x010a
        /*05b6*/ 	.byte	0x07
	.zero		1


	//   ....[75]....
        /*05b8*/ 	.word	0x00004560
        /*05bc*/ 	.word	0x000000ff
        /*05c0*/ 	.word	0x00000040
        /*05c4*/ 	.short	0x010b
        /*05c6*/ 	.byte	0x07
	.zero		1


	//   ....[76]....
        /*05c8*/ 	.word	0x000045a0
        /*05cc*/ 	.word	0x000000ff
        /*05d0*/ 	.word	0x00000000
        /*05d4*/ 	.short	0x0101
        /*05d6*/ 	.byte	0x08
	.zero		1


	//   ....[77]....
        /*05d8*/ 	.word	0x000045e0
        /*05dc*/ 	.word	0x000000ff
        /*05e0*/ 	.word	0x00000068
        /*05e4*/ 	.short	0x010a
        /*05e6*/ 	.byte	0x07
	.zero		1


	//   ....[78]....
        /*05e8*/ 	.word	0x00004820
        /*05ec*/ 	.word	0x000000ff
        /*05f0*/ 	.word	0x00000048
        /*05f4*/ 	.short	0x010b
        /*05f6*/ 	.byte	0x07
	.zero		1


	//   ....[79]....
        /*05f8*/ 	.word	0x00004840
        /*05fc*/ 	.word	0x000000ff
        /*0600*/ 	.word	0x00000000
        /*0604*/ 	.short	0x0101
        /*0606*/ 	.byte	0x0d
	.zero		1


	//   ....[80]....
        /*0608*/ 	.word	0x00004870
        /*060c*/ 	.word	0x000000ff
        /*0610*/ 	.word	0x00000050
        /*0614*/ 	.short	0x010a
        /*0616*/ 	.byte	0x07
	.zero		1


	//   ....[81]....
        /*0618*/ 	.word	0x00004890
        /*061c*/ 	.word	0x000000ff
        /*0620*/ 	.word	0x00000058
        /*0624*/ 	.short	0x010a
        /*0626*/ 	.byte	0x07
	.zero		1


	//   ....[82]....
        /*0628*/ 	.word	0x000048b0
        /*062c*/ 	.word	0x000000ff
        /*0630*/ 	.word	0x00000060
        /*0634*/ 	.short	0x010a
        /*0636*/ 	.byte	0x07
	.zero		1


	//   ....[83]....
        /*0638*/ 	.word	0x000048f0
        /*063c*/ 	.word	0x00000000
        /*0640*/ 	.word	0x00000068
        /*0644*/ 	.short	0x010a
        /*0646*/ 	.byte	0xff
	.zero		1


	//   ....[84]....
        /*0648*/ 	.word	0x00004c60
        /*064c*/ 	.word	0x00000000
        /*0650*/ 	.word	0x00000080
        /*0654*/ 	.short	0x010a
        /*0656*/ 	.byte	0xff
	.zero		1


	//   ....[85]....
        /*0658*/ 	.word	0x00004d70
        /*065c*/ 	.word	0x00000000
        /*0660*/ 	.word	0x00000000
        /*0664*/ 	.short	0x0101
        /*0666*/ 	.byte	0xff
	.zero		1


	//   ....[86]....
        /*0668*/ 	.word	0x000057f0
        /*066c*/ 	.word	0x000000ff
        /*0670*/ 	.word	0x00000030
        /*0674*/ 	.short	0x010a
        /*0676*/ 	.byte	0x30
	.zero		1


	//   ....[87]....
        /*0678*/ 	.word	0x00005830
        /*067c*/ 	.word	0x00000054
        /*0680*/ 	.word	0x000000a0
        /*0684*/ 	.short	0x010a
        /*0686*/ 	.byte	0xff
	.zero		1


	//   ....[88]....
        /*0688*/ 	.word	0x000059a0
        /*068c*/ 	.word	0x000000ff
        /*0690*/ 	.word	0x00000030
        /*0694*/ 	.short	0x010a
        /*0696*/ 	.byte	0x30
	.zero		1


	//   ....[89]....
        /*0698*/ 	.word	0x00005aa0
        /*069c*/ 	.word	0x00000054
        /*06a0*/ 	.word	0x000000a0
        /*06a4*/ 	.short	0x010a
        /*06a6*/ 	.byte	0xff
	.zero		1


	//   ....[90]....
        /*06a8*/ 	.word	0x000062a0
        /*06ac*/ 	.word	0x00000000
        /*06b0*/ 	.word	0x00000000
        /*06b4*/ 	.short	0x0101
        /*06b6*/ 	.byte	0xff
	.zero		1


	//   ....[91]....
        /*06b8*/ 	.word	0x000062b0
        /*06bc*/ 	.word	0x00000002
        /*06c0*/ 	.word	0x00000030
        /*06c4*/ 	.short	0x010a
        /*06c6*/ 	.byte	0xff
	.zero		1


	//   ....[92]....
        /*06c8*/ 	.word	0x00006380
        /*06cc*/ 	.word	0x00000002
        /*06d0*/ 	.word	0x00000030
        /*06d4*/ 	.short	0x010a
        /*06d6*/ 	.byte	0xff
	.zero		1


	//   ....[93]....
        /*06d8*/ 	.word	0x00006c00
        /*06dc*/ 	.word	0x00000015
        /*06e0*/ 	.word	0x00000000
        /*06e4*/ 	.short	0x0101
        /*06e6*/ 	.byte	0xff
	.zero		1


	//   ....[94]....
        /*06e8*/ 	.word	0x00006c20
        /*06ec*/ 	.word	0x00000000
        /*06f0*/ 	.word	0x00000030
        /*06f4*/ 	.short	0x010a
        /*06f6*/ 	.byte	0xff
	.zero		1


	//   ....[95]....
        /*06f8*/ 	.word	0x00006ce0
        /*06fc*/ 	.word	0x00000000
        /*0700*/ 	.word	0x00000030
        /*0704*/ 	.short	0x010a
        /*0706*/ 	.byte	0xff
	.zero		1


	//   ....[96]....
        /*0708*/ 	.word	0x00007560
        /*070c*/ 	.word	0x00000015
        /*0710*/ 	.word	0x00000000
        /*0714*/ 	.short	0x0101
        /*0716*/ 	.byte	0xff
	.zero		1


	//   ....[97]....
        /*0718*/ 	.word	0x00007580
        /*071c*/ 	.word	0x00000002
        /*0720*/ 	.word	0x00000030
        /*0724*/ 	.short	0x010a
        /*0726*/ 	.byte	0xff
	.zero		1


	//   ....[98]....
        /*0728*/ 	.word	0x00007640
        /*072c*/ 	.word	0x00000002
        /*0730*/ 	.word	0x00000030
        /*0734*/ 	.short	0x010a
        /*0736*/ 	.byte	0xff
	.zero		1


	//   ....[99]....
        /*0738*/ 	.word	0x000079b0
        /*073c*/ 	.word	0x000000ff
        /*0740*/ 	.word	0x00000000
        /*0744*/ 	.short	0x0101
        /*0746*/ 	.byte	0x05
	.zero		1


	//   ....[100]....
        /*0748*/ 	.word	0x00007f20
        /*074c*/ 	.word	0x00000000
        /*0750*/ 	.word	0x00000000
        /*0754*/ 	.short	0x0101
        /*0756*/ 	.byte	0xff
	.zero		1


	//   ....[101]....
        /*0758*/ 	.word	0x00008190
        /*075c*/ 	.word	0x000000ff
        /*0760*/ 	.word	0x00000000
        /*0764*/ 	.short	0x0101
        /*0766*/ 	.byte	0x04
	.zero		1


	//   ....[102]....
        /*0768*/ 	.word	0x000081b0
        /*076c*/ 	.word	0x00000002
        /*0770*/ 	.word	0x000000f0
        /*0774*/ 	.short	0x010a
        /*0776*/ 	.byte	0xff
	.zero		1


	//   ....[103]....
        /*0778*/ 	.word	0x00008210
        /*077c*/ 	.word	0x00000002
        /*0780*/ 	.word	0x00000018
        /*0784*/ 	.short	0x010a
        /*0786*/ 	.byte	0xff
	.zero		1


	//   ....[104]....
        /*0788*/ 	.word	0x00008270
        /*078c*/ 	.word	0x00000002
        /*0790*/ 	.word	0x00000018
        /*0794*/ 	.short	0x010a
        /*0796*/ 	.byte	0xff
	.zero		1


	//   ....[105]....
        /*0798*/ 	.word	0x000082c0
        /*079c*/ 	.word	0x00000002
        /*07a0*/ 	.word	0x00000080
        /*07a4*/ 	.short	0x010a
        /*07a6*/ 	.byte	0xff
	.zero		1


	//   ....[106]....
        /*07a8*/ 	.word	0x00008320
        /*07ac*/ 	.word	0x00000000
        /*07b0*/ 	.word	0x00000000
        /*07b4*/ 	.short	0x010a
        /*07b6*/ 	.byte	0xff
	.zero		1


	//   ....[107]....
        /*07b8*/ 	.word	0x00008380
        /*07bc*/ 	.word	0x00000000
        /*07c0*/ 	.word	0x00000000
        /*07c4*/ 	.short	0x010a
        /*07c6*/ 	.byte	0xff
	.zero		1


	//   ....[108]....
        /*07c8*/ 	.word	0x000083d0
        /*07cc*/ 	.word	0x00000000
        /*07d0*/ 	.word	0x000000e0
        /*07d4*/ 	.short	0x010a
        /*07d6*/ 	.byte	0xff
	.zero		1


	//   ....[109]....
        /*07d8*/ 	.word	0x00008430
        /*07dc*/ 	.word	0x00000000
        /*07e0*/ 	.word	0x00000090
        /*07e4*/ 	.short	0x010a
        /*07e6*/ 	.byte	0xff
	.zero		1


	//   ....[110]....
        /*07e8*/ 	.word	0x00008480
        /*07ec*/ 	.word	0x00000000
        /*07f0*/ 	.word	0x00000080
        /*07f4*/ 	.short	0x010a
        /*07f6*/ 	.byte	0xff
	.zero		1


	//   ....[111]....
        /*07f8*/ 	.word	0x000084e0
        /*07fc*/ 	.word	0x00000000
        /*0800*/ 	.word	0x00000090
        /*0804*/ 	.short	0x010a
        /*0806*/ 	.byte	0xff
	.zero		1


	//   ....[112]....
        /*0808*/ 	.word	0x00008530
        /*080c*/ 	.word	0x00000000
        /*0810*/ 	.word	0x00000080
        /*0814*/ 	.short	0x010a
        /*0816*/ 	.byte	0xff
	.zero		1


	//   ....[113]....
        /*0818*/ 	.word	0x00008590
        /*081c*/ 	.word	0x00000002
        /*0820*/ 	.word	0x000000c0
        /*0824*/ 	.short	0x010a
        /*0826*/ 	.byte	0xff
	.zero		1


	//   ....[114]....
        /*0828*/ 	.word	0x000085f0
        /*082c*/ 	.word	0x00000000
        /*0830*/ 	.word	0x00000000
        /*0834*/ 	.short	0x010a
        /*0836*/ 	.byte	0xff
	.zero		1


	//   ....[115]....
        /*0838*/ 	.word	0x00008650
        /*083c*/ 	.word	0x00000000
        /*0840*/ 	.word	0x00000000
        /*0844*/ 	.short	0x010a
        /*0846*/ 	.byte	0xff
	.zero		1


	//   ....[116]....
        /*0848*/ 	.word	0x000086b0
        /*084c*/ 	.word	0x00000000
        /*0850*/ 	.word	0x00000000
        /*0854*/ 	.short	0x010a
        /*0856*/ 	.byte	0xff
	.zero		1


	//   ....[117]....
        /*0858*/ 	.word	0x00008710
        /*085c*/ 	.word	0x00000000
        /*0860*/ 	.word	0x00000000
        /*0864*/ 	.short	0x010a
        /*0866*/ 	.byte	0xff
	.zero		1


	//   ....[118]....
        /*0868*/ 	.word	0x00008770
        /*086c*/ 	.word	0x00000000
        /*0870*/ 	.word	0x00000000
        /*0874*/ 	.short	0x010a
        /*0876*/ 	.byte	0xff
	.zero		1


	//   ....[119]....
        /*0878*/ 	.word	0x000087c0
        /*087c*/ 	.word	0x00000000
        /*0880*/ 	.word	0x00000080
        /*0884*/ 	.short	0x010a
        /*0886*/ 	.byte	0xff
	.zero		1


	//   ....[120]....
        /*0888*/ 	.word	0x00008820
        /*088c*/ 	.word	0x00000000
        /*0890*/ 	.word	0x00000078
        /*0894*/ 	.short	0x010a
        /*0896*/ 	.byte	0xff
	.zero		1


	//   ....[121]....
        /*0898*/ 	.word	0x00008880
        /*089c*/ 	.word	0x00000000
        /*08a0*/ 	.word	0x00000050
        /*08a4*/ 	.short	0x010a
        /*08a6*/ 	.byte	0xff
	.zero		1


	//   ....[122]....
        /*08a8*/ 	.word	0x000088e0
        /*08ac*/ 	.word	0x00000000
        /*08b0*/ 	.word	0x00000058
        /*08b4*/ 	.short	0x010a
        /*08b6*/ 	.byte	0xff
	.zero		1


	//   ....[123]....
        /*08b8*/ 	.word	0x00008940
        /*08bc*/ 	.word	0x00000000
        /*08c0*/ 	.word	0x00000060
        /*08c4*/ 	.short	0x010a
        /*08c6*/ 	.byte	0xff
	.zero		1


	//   ....[124]....
        /*08c8*/ 	.word	0x000089a0
        /*08cc*/ 	.word	0x00000000
        /*08d0*/ 	.word	0x00000068
        /*08d4*/ 	.short	0x010a
        /*08d6*/ 	.byte	0xff
	.zero		1


	//   ....[125]....
        /*08d8*/ 	.word	0x00008a00
        /*08dc*/ 	.word	0x00000000
        /*08e0*/ 	.word	0x00000050
        /*08e4*/ 	.short	0x010a
        /*08e6*/ 	.byte	0xff
	.zero		1


	//   ....[126]....
        /*08e8*/ 	.word	0x00008a60
        /*08ec*/ 	.word	0x00000000
        /*08f0*/ 	.word	0x00000058
        /*08f4*/ 	.short	0x010a
        /*08f6*/ 	.byte	0xff
	.zero		1


	//   ....[127]....
        /*08f8*/ 	.word	0x00008ac0
        /*08fc*/ 	.word	0x00000000
        /*0900*/ 	.word	0x00000060
        /*0904*/ 	.short	0x010a
        /*0906*/ 	.byte	0xff
	.zero		1


	//   ....[128]....
        /*0908*/ 	.word	0x00008b10
        /*090c*/ 	.word	0x00000000
        /*0910*/ 	.word	0x00000080
        /*0914*/ 	.short	0x010a
        /*0916*/ 	.byte	0xff
	.zero		1


	//   ....[129]....
        /*0918*/ 	.word	0x00008b70
        /*091c*/ 	.word	0x00000000
        /*0920*/ 	.word	0x00000030
        /*0924*/ 	.short	0x010a
        /*0926*/ 	.byte	0xff
	.zero		1


	//   ....[130]....
        /*0928*/ 	.word	0x00008bc0
        /*092c*/ 	.word	0x00000054
        /*0930*/ 	.word	0x000000a0
        /*0934*/ 	.short	0x010a
        /*0936*/ 	.byte	0xff
	.zero		1


	//   ....[131]....
        /*0938*/ 	.word	0x00008c10
        /*093c*/ 	.word	0x00000002
        /*0940*/ 	.word	0x00000030
        /*0944*/ 	.short	0x010a
        /*0946*/ 	.byte	0xff
	.zero		1


	//   ....[132]....
        /*0948*/ 	.word	0x00008c60
        /*094c*/ 	.word	0x00000000
        /*0950*/ 	.word	0x00000030
        /*0954*/ 	.short	0x010a
        /*0956*/ 	.byte	0xff
	.zero		1


	//   ....[133]....
        /*0958*/ 	.word	0x00008cb0
        /*095c*/ 	.word	0x00000002
        /*0960*/ 	.word	0x00000030
        /*0964*/ 	.short	0x010a
        /*0966*/ 	.byte	0xff
	.zero		1


	//----- nvinfo : EIATTR_NUM_MBARRIERS
	.align		4
.L_47:
        /*0968*/ 	.byte	0x03, 0x38
        /*096a*/ 	.short	0x0020


	//----- nvinfo : EIATTR_EXIT_INSTR_OFFSETS
	.align		4
        /*096c*/ 	.byte	0x04, 0x1c
        /*096e*/ 	.short	(.L_49 - .L_48)


	//   ....[0]....
.L_48:
        /*0970*/ 	.word	0x00002450


	//   ....[1]....
        /*0974*/ 	.word	0x00002940


	//   ....[2]....
        /*0978*/ 	.word	0x000029a0


	//   ....[3]....
        /*097c*/ 	.word	0x00003900


	//   ....[4]....
        /*0980*/ 	.word	0x00004920


	//   ....[5]....
        /*0984*/ 	.word	0x00004960


	//   ....[6]....
        /*0988*/ 	.word	0x00008080


	//   ....[7]....
        /*098c*/ 	.word	0x00008100


	//   ....[8]....
        /*0990*/ 	.word	0x00008130


	//   ....[9]....
        /*0994*/ 	.word	0x000081a0


	//----- nvinfo : EIATTR_MAX_THREADS
	.align		4
.L_49:
        /*0998*/ 	.byte	0x04, 0x05
        /*099a*/ 	.short	(.L_51 - .L_50)
.L_50:
        /*099c*/ 	.word	0x00000100
        /*09a0*/ 	.word	0x00000001
        /*09a4*/ 	.word	0x00000001


	//----- nvinfo : EIATTR_CRS_STACK_SIZE
	.align		4
.L_51:
        /*09a8*/ 	.byte	0x04, 0x1e
        /*09aa*/ 	.short	(.L_53 - .L_52)
.L_52:
        /*09ac*/ 	.word	0x00000000


	//----- nvinfo : EIATTR_CBANK_PARAM_SIZE
	.align		4
.L_53:
        /*09b0*/ 	.byte	0x03, 0x19
        /*09b2*/ 	.short	0x0800


	//----- nvinfo : EIATTR_PARAM_CBANK
	.align		4
        /*09b4*/ 	.byte	0x04, 0x0a
        /*09b6*/ 	.short	(.L_55 - .L_54)
	.align		4
.L_54:
        /*09b8*/ 	.word	index@(.nv.constant0._ZN7cutlass13device_kernelINS_4gemm6kernel13GemmUniversalIN4cute5tupleIJiiiiEEENS1_10collective13CollectiveMmaINS1_35MainloopSm100TmaUmmaWarpSpecializedILi3ELi2ELi4ENS5_IJNS4_1CILi1EEESB_SB_EEEEENS5_IJNSA_ILi64EEENSA_ILi128EEENSA_ILi32EEEEEENS_10tfloat32_tENS5_IJlSB_lEEESI_SJ_NS4_8TiledMMAINS4_8MMA_AtomIJNS4_17SM100_MMA_TF32_SSISI_SI_fLi64ELi128ELNS4_4UMMA5MajorE0ELSO_0ELNSN_7ScaleInE0ELSP_0EEEEEENS4_6LayoutISC_NS5_IJNSA_ILi0EEEST_ST_EEEEENS5_IJNS4_10UnderscoreESW_SW_EEEEENS4_13SM90_TMA_LOADENS4_14ComposedLayoutINS4_7SwizzleILi3ELi4ELi3EEENS4_18smem_ptr_flag_bitsILi32EEENSS_INS5_IJNSA_ILi8EEESG_EEENS5_IJSG_SB_EEEEEEEvNS4_8identityESZ_S19_vS1A_EENS_8epilogue10collective18CollectiveEpilogueINS1C_23Sm100TmaWarpSpecializedILi4ELi2ELi16ELb1ELb0EEEJSH_NS5_IJNSS_ISE_SB_EENSS_ISG_SB_EEEEESI_SJ_SI_SJ_NS1C_6fusion15FusionCallbacksIS1G_NS1K_17LinearCombinationISI_fSI_fLNS_15FloatRoundStyleE2EEESH_S1J_JEEENS4_5SM1004TMEM4LOAD26SM100_TMEM_LOAD_16dp128b8xESZ_S19_NS4_17SM75_U32x4_LDSM_NENS4_14SM90_TMA_STOREES19_NS4_17SM90_U32x4_STSM_NENS4_39AutoVectorizingCopyWithAssumedAlignmentILi128EEEEEEvvEEEEvNT_6ParamsE)
        /*09bc*/ 	.short	0x0380
        /*09be*/ 	.short	0x0800


	//----- nvinfo : EIATTR_SW_WAR
	.align		4
.L_55:
        /*09c0*/ 	.byte	0x04, 0x36
        /*09c2*/ 	.short	(.L_57 - .L_56)
.L_56:
        /*09c4*/ 	.word	0x00000008
.L_57:


//--------------------- .nv.callgraph             --------------------------
	.section	.nv.callgraph,"",@"SHT_CUDA_CALLGRAPH"
	.align	4
	.sectionentsize	8
	.align		4
        /*0000*/ 	.word	0x00000000
	.align		4
        /*0004*/ 	.word	0xffffffff
	.align		4
        /*0008*/ 	.word	index@(_ZN7cutlass13device_kernelINS_4gemm6kernel13GemmUniversalIN4cute5tupleIJiiiiEEENS1_10collective13CollectiveMmaINS1_35MainloopSm100TmaUmmaWarpSpecializedILi3ELi2ELi4ENS5_IJNS4_1CILi1EEESB_SB_EEEEENS5_IJNSA_ILi64EEENSA_ILi128EEENSA_ILi32EEEEEENS_10tfloat32_tENS5_IJlSB_lEEESI_SJ_NS4_8TiledMMAINS4_8MMA_AtomIJNS4_17SM100_MMA_TF32_SSISI_SI_fLi64ELi128ELNS4_4UMMA5MajorE0ELSO_0ELNSN_7ScaleInE0ELSP_0EEEEEENS4_6LayoutISC_NS5_IJNSA_ILi0EEEST_ST_EEEEENS5_IJNS4_10UnderscoreESW_SW_EEEEENS4_13SM90_TMA_LOADENS4_14ComposedLayoutINS4_7SwizzleILi3ELi4ELi3EEENS4_18smem_ptr_flag_bitsILi32EEENSS_INS5_IJNSA_ILi8EEESG_EEENS5_IJSG_SB_EEEEEEEvNS4_8identityESZ_S19_vS1A_EENS_8epilogue10collective18CollectiveEpilogueINS1C_23Sm100TmaWarpSpecializedILi4ELi2ELi16ELb1ELb0EEEJSH_NS5_IJNSS_ISE_SB_EENSS_ISG_SB_EEEEESI_SJ_SI_SJ_NS1C_6fusion15FusionCallbacksIS1G_NS1K_17LinearCombinationISI_fSI_fLNS_15FloatRoundStyleE2EEESH_S1J_JEEENS4_5SM1004TMEM4LOAD26SM100_TMEM_LOAD_16dp128b8xESZ_S19_NS4_17SM75_U32x4_LDSM_NENS4_14SM90_TMA_STOREES19_NS4_17SM90_U32x4_STSM_NENS4_39AutoVectorizingCopyWithAssumedAlignmentILi128EEEEEEvvEEEEvNT_6ParamsE)
	.align		4
        /*000c*/ 	.word	index@(__assertfail)
	.align		4
        /*0010*/ 	.word	0x00000000
	.align		4
        /*0014*/ 	.word	0xfffffffe
	.align		4
        /*0018*/ 	.word	0x00000000
	.align		4
        /*001c*/ 	.word	0xfffffffd
	.align		4
        /*0020*/ 	.word	0x00000000
	.align		4
        /*0024*/ 	.word	0xfffffffc


//--------------------- .nv.constant4             --------------------------
	.section	.nv.constant4,"a",@progbits
	.align	8
	.align		8
.nv.constant4:
        /*0000*/ 	.dword	__assertfail
	.align		8
        /*0008*/ 	.dword	__unnamed_1
	.align		8
        /*0010*/ 	.dword	__unnamed_2
	.align		8
        /*0018*/ 	.dword	_ZN40_INTERNAL_b854dba5_4_k_cu_e8ee4321_254024cuda3std3__45__cpo5beginE
	.align		8
        /*0020*/ 	.dword	_ZN40_INTERNAL_b854dba5_4_k_cu_e8ee4321_254024cuda3std3__45__cpo3endE
	.align		8
        /*0028*/ 	.dword	_ZN40_INTERNAL_b854dba5_4_k_cu_e8ee4321_254024cuda3std3__45__cpo6cbeginE
	.align		8
        /*0030*/ 	.dword	_ZN40_INTERNAL_b854dba5_4_k_cu_e8ee4321_254024cuda3std3__45__cpo4cendE
	.align		8
        /*0038*/ 	.dword	_ZN40_INTERNAL_b854dba5_4_k_cu_e8ee4321_254024cuda3std3__442_GLOBAL__N__b854dba5_4_k_cu_e8ee4321_254026ignoreE
	.align		8
        /*0040*/ 	.dword	_ZN40_INTERNAL_b854dba5_4_k_cu_e8ee4321_254024cuda3std3__419piecewise_constructE
	.align		8
        /*0048*/ 	.dword	_ZN40_INTERNAL_b854dba5_4_k_cu_e8ee4321_254024cuda3std3__48in_placeE
	.align		8
        /*0050*/ 	.dword	_ZN40_INTERNAL_b854dba5_4_k_cu_e8ee4321_254024cuda3std6ranges3__45__cpo4swapE
	.align		8
        /*0058*/ 	.dword	_ZN40_INTERNAL_b854dba5_4_k_cu_e8ee4321_254024cuda3std6ranges3__45__cpo9iter_moveE
	.align		8
        /*0060*/ 	.dword	_ZN40_INTERNAL_b854dba5_4_k_cu_e8ee4321_254024cute7productE
	.align		8
        /*0068*/ 	.dword	_ZN40_INTERNAL_b854dba5_4_k_cu_e8ee4321_254024cute1_E
	.align		8
        /*0070*/ 	.dword	$str$25
	.align		8
        /*0078*/ 	.dword	$str$26
	.align		8
        /*0080*/ 	.dword	$str$27
	.align		8
        /*0088*/ 	.dword	$str$28


//--------------------- .text._ZN7cutlass13device_kernelINS_4gemm6kernel13GemmUniversalIN4cute5tupleIJiiiiEEENS1_10collective13CollectiveMmaINS1_35MainloopSm100TmaUmmaWarpSpecializedILi3ELi2ELi4ENS5_IJNS4_1CILi1EEESB_SB_EEEEENS5_IJNSA_ILi64EEENSA_ILi128EEENSA_ILi32EEEEEENS_10tfloat32_tENS5_IJlSB_lEEESI_SJ_NS4_8TiledMMAINS4_8MMA_AtomIJNS4_17SM100_MMA_TF32_SSISI_SI_fLi64ELi128ELNS4_4UMMA5MajorE0ELSO_0ELNSN_7ScaleInE0ELSP_0EEEEEENS4_6LayoutISC_NS5_IJNSA_ILi0EEEST_ST_EEEEENS5_IJNS4_10UnderscoreESW_SW_EEEEENS4_13SM90_TMA_LOADENS4_14ComposedLayoutINS4_7SwizzleILi3ELi4ELi3EEENS4_18smem_ptr_flag_bitsILi32EEENSS_INS5_IJNSA_ILi8EEESG_EEENS5_IJSG_SB_EEEEEEEvNS4_8identityESZ_S19_vS1A_EENS_8epilogue10collective18CollectiveEpilogueINS1C_23Sm100TmaWarpSpecializedILi4ELi2ELi16ELb1ELb0EEEJSH_NS5_IJNSS_ISE_SB_EENSS_ISG_SB_EEEEESI_SJ_SI_SJ_NS1C_6fusion15FusionCallbacksIS1G_NS1K_17LinearCombinationISI_fSI_fLNS_15FloatRoundStyleE2EEESH_S1J_JEEENS4_5SM1004TMEM4LOAD26SM100_TMEM_LOAD_16dp128b8xESZ_S19_NS4_17SM75_U32x4_LDSM_NENS4_14SM90_TMA_STOREES19_NS4_17SM90_U32x4_STSM_NENS4_39AutoVectorizingCopyWithAssumedAlignmentILi128EEEEEEvvEEEEvNT_6ParamsE --------------------------
	.section	.text._ZN7cutlass13device_kernelINS_4gemm6kernel13GemmUniversalIN4cute5tupleIJiiiiEEENS1_10collective13CollectiveMmaINS1_35MainloopSm100TmaUmmaWarpSpecializedILi3ELi2ELi4ENS5_IJNS4_1CILi1EEESB_SB_EEEEENS5_IJNSA_ILi64EEENSA_ILi128EEENSA_ILi32EEEEEENS_10tfloat32_tENS5_IJlSB_lEEESI_SJ_NS4_8TiledMMAINS4_8MMA_AtomIJNS4_17SM100_MMA_TF32_SSISI_SI_fLi64ELi128ELNS4_4UMMA5MajorE0ELSO_0ELNSN_7ScaleInE0ELSP_0EEEEEENS4_6LayoutISC_NS5_IJNSA_ILi0EEEST_ST_EEEEENS5_IJNS4_10UnderscoreESW_SW_EEEEENS4_13SM90_TMA_LOADENS4_14ComposedLayoutINS4_7SwizzleILi3ELi4ELi3EEENS4_18smem_ptr_flag_bitsILi32EEENSS_INS5_IJNSA_ILi8EEESG_EEENS5_IJSG_SB_EEEEEEEvNS4_8identityESZ_S19_vS1A_EENS_8epilogue10collective18CollectiveEpilogueINS1C_23Sm100TmaWarpSpecializedILi4ELi2ELi16ELb1ELb0EEEJSH_NS5_IJNSS_ISE_SB_EENSS_ISG_SB_EEEEESI_SJ_SI_SJ_NS1C_6fusion15FusionCallbacksIS1G_NS1K_17LinearCombinationISI_fSI_fLNS_15FloatRoundStyleE2EEESH_S1J_JEEENS4_5SM1004TMEM4LOAD26SM100_TMEM_LOAD_16dp128b8xESZ_S19_NS4_17SM75_U32x4_LDSM_NENS4_14SM90_TMA_STOREES19_NS4_17SM90_U32x4_STSM_NENS4_39AutoVectorizingCopyWithAssumedAlignmentILi128EEEEEEvvEEEEvNT_6ParamsE,"ax",@progbits
	.align	128
.text._ZN7cutlass13device_kernelINS_4gemm6kernel13GemmUniversalIN4cute5tupleIJiiiiEEENS1_10collective13CollectiveMmaINS1_35MainloopSm100TmaUmmaWarpSpecializedILi3ELi2ELi4ENS5_IJNS4_1CILi1EEESB_SB_EEEEENS5_IJNSA_ILi64EEENSA_ILi128EEENSA_ILi32EEEEEENS_10tfloat32_tENS5_IJlSB_lEEESI_SJ_NS4_8TiledMMAINS4_8MMA_AtomIJNS4_17SM100_MMA_TF32_SSISI_SI_fLi64ELi128ELNS4_4UMMA5MajorE0ELSO_0ELNSN_7ScaleInE0ELSP_0EEEEEENS4_6LayoutISC_NS5_IJNSA_ILi0EEEST_ST_EEEEENS5_IJNS4_10UnderscoreESW_SW_EEEEENS4_13SM90_TMA_LOADENS4_14ComposedLayoutINS4_7SwizzleILi3ELi4ELi3EEENS4_18smem_ptr_flag_bitsILi32EEENSS_INS5_IJNSA_ILi8EEESG_EEENS5_IJSG_SB_EEEEEEEvNS4_8identityESZ_S19_vS1A_EENS_8epilogue10collective18CollectiveEpilogueINS1C_23Sm100TmaWarpSpecializedILi4ELi2ELi16ELb1ELb0EEEJSH_NS5_IJNSS_ISE_SB_EENSS_ISG_SB_EEEEESI_SJ_SI_SJ_NS1C_6fusion15FusionCallbacksIS1G_NS1K_17LinearCombinationISI_fSI_fLNS_15FloatRoundStyleE2EEESH_S1J_JEEENS4_5SM1004TMEM4LOAD26SM100_TMEM_LOAD_16dp128b8xESZ_S19_NS4_17SM75_U32x4_LDSM_NENS4_14SM90_TMA_STOREES19_NS4_17SM90_U32x4_STSM_NENS4_39AutoVectorizingCopyWithAssumedAlignmentILi128EEEEEEvvEEEEvNT_6ParamsE:
        .type           _ZN7cutlass13device_kernelINS_4gemm6kernel13GemmUniversalIN4cute5tupleIJiiiiEEENS1_10collective13CollectiveMmaINS1_35MainloopSm100TmaUmmaWarpSpecializedILi3ELi2ELi4ENS5_IJNS4_1CILi1EEESB_SB_EEEEENS5_IJNSA_ILi64EEENSA_ILi128EEENSA_ILi32EEEEEENS_10tfloat32_tENS5_IJlSB_lEEESI_SJ_NS4_8TiledMMAINS4_8MMA_AtomIJNS4_17SM100_MMA_TF32_SSISI_SI_fLi64ELi128ELNS4_4UMMA5MajorE0ELSO_0ELNSN_7ScaleInE0ELSP_0EEEEEENS4_6LayoutISC_NS5_IJNSA_ILi0EEEST_ST_EEEEENS5_IJNS4_10UnderscoreESW_SW_EEEEENS4_13SM90_TMA_LOADENS4_14ComposedLayoutINS4_7SwizzleILi3ELi4ELi3EEENS4_18smem_ptr_flag_bitsILi32EEENSS_INS5_IJNSA_ILi8EEESG_EEENS5_IJSG_SB_EEEEEEEvNS4_8identityESZ_S19_vS1A_EENS_8epilogue10collective18CollectiveEpilogueINS1C_23Sm100TmaWarpSpecializedILi4ELi2ELi16ELb1ELb0EEEJSH_NS5_IJNSS_ISE_SB_EENSS_ISG_SB_EEEEESI_SJ_SI_SJ_NS1C_6fusion15FusionCallbacksIS1G_NS1K_17LinearCombinationISI_fSI_fLNS_15FloatRoundStyleE2EEESH_S1J_JEEENS4_5SM1004TMEM4LOAD26SM100_TMEM_LOAD_16dp128b8xESZ_S19_NS4_17SM75_U32x4_LDSM_NENS4_14SM90_TMA_STOREES19_NS4_17SM90_U32x4_STSM_NENS4_39AutoVectorizingCopyWithAssumedAlignmentILi128EEEEEEvvEEEEvNT_6ParamsE,@function
        .size           _ZN7cutlass13device_kernelINS_4gemm6kernel13GemmUniversalIN4cute5tupleIJiiiiEEENS1_10collective13CollectiveMmaINS1_35MainloopSm100TmaUmmaWarpSpecializedILi3ELi2ELi4ENS5_IJNS4_1CILi1EEESB_SB_EEEEENS5_IJNSA_ILi64EEENSA_ILi128EEENSA_ILi32EEEEEENS_10tfloat32_tENS5_IJlSB_lEEESI_SJ_NS4_8TiledMMAINS4_8MMA_AtomIJNS4_17SM100_MMA_TF32_SSISI_SI_fLi64ELi128ELNS4_4UMMA5MajorE0ELSO_0ELNSN_7ScaleInE0ELSP_0EEEEEENS4_6LayoutISC_NS5_IJNSA_ILi0EEEST_ST_EEEEENS5_IJNS4_10UnderscoreESW_SW_EEEEENS4_13SM90_TMA_LOADENS4_14ComposedLayoutINS4_7SwizzleILi3ELi4ELi3EEENS4_18smem_ptr_flag_bitsILi32EEENSS_INS5_IJNSA_ILi8EEESG_EEENS5_IJSG_SB_EEEEEEEvNS4_8identityESZ_S19_vS1A_EENS_8epilogue10collective18CollectiveEpilogueINS1C_23Sm100TmaWarpSpecializedILi4ELi2ELi16ELb1ELb0EEEJSH_NS5_IJNSS_ISE_SB_EENSS_ISG_SB_EEEEESI_SJ_SI_SJ_NS1C_6fusion15FusionCallbacksIS1G_NS1K_17LinearCombinationISI_fSI_fLNS_15FloatRoundStyleE2EEESH_S1J_JEEENS4_5SM1004TMEM4LOAD26SM100_TMEM_LOAD_16dp128b8xESZ_S19_NS4_17SM75_U32x4_LDSM_NENS4_14SM90_TMA_STOREES19_NS4_17SM90_U32x4_STSM_NENS4_39AutoVectorizingCopyWithAssumedAlignmentILi128EEEEEEvvEEEEvNT_6ParamsE,(.L_x_173 - _ZN7cutlass13device_kernelINS_4gemm6kernel13GemmUniversalIN4cute5tupleIJiiiiEEENS1_10collective13CollectiveMmaINS1_35MainloopSm100TmaUmmaWarpSpecializedILi3ELi2ELi4ENS5_IJNS4_1CILi1EEESB_SB_EEEEENS5_IJNSA_ILi64EEENSA_ILi128EEENSA_ILi32EEEEEENS_10tfloat32_tENS5_IJlSB_lEEESI_SJ_NS4_8TiledMMAINS4_8MMA_AtomIJNS4_17SM100_MMA_TF32_SSISI_SI_fLi64ELi128ELNS4_4UMMA5MajorE0ELSO_0ELNSN_7ScaleInE0ELSP_0EEEEEENS4_6LayoutISC_NS5_IJNSA_ILi0EEEST_ST_EEEEENS5_IJNS4_10UnderscoreESW_SW_EEEEENS4_13SM90_TMA_LOADENS4_14ComposedLayoutINS4_7SwizzleILi3ELi4ELi3EEENS4_18smem_ptr_flag_bitsILi32EEENSS_INS5_IJNSA_ILi8EEESG_EEENS5_IJSG_SB_EEEEEEEvNS4_8identityESZ_S19_vS1A_EENS_8epilogue10collective18CollectiveEpilogueINS1C_23Sm100TmaWarpSpecializedILi4ELi2ELi16ELb1ELb0EEEJSH_NS5_IJNSS_ISE_SB_EENSS_ISG_SB_EEEEESI_SJ_SI_SJ_NS1C_6fusion15FusionCallbacksIS1G_NS1K_17LinearCombinationISI_fSI_fLNS_15FloatRoundStyleE2EEESH_S1J_JEEENS4_5SM1004TMEM4LOAD26SM100_TMEM_LOAD_16dp128b8xESZ_S19_NS4_17SM75_U32x4_LDSM_NENS4_14SM90_TMA_STOREES19_NS4_17SM90_U32x4_STSM_NENS4_39AutoVectorizingCopyWithAssumedAlignmentILi128EEEEEEvvEEEEvNT_6ParamsE)
        .other          _ZN7cutlass13device_kernelINS_4gemm6kernel13GemmUniversalIN4cute5tupleIJiiiiEEENS1_10collective13CollectiveMmaINS1_35MainloopSm100TmaUmmaWarpSpecializedILi3ELi2ELi4ENS5_IJNS4_1CILi1EEESB_SB_EEEEENS5_IJNSA_ILi64EEENSA_ILi128EEENSA_ILi32EEEEEENS_10tfloat32_tENS5_IJlSB_lEEESI_SJ_NS4_8TiledMMAINS4_8MMA_AtomIJNS4_17SM100_MMA_TF32_SSISI_SI_fLi64ELi128ELNS4_4UMMA5MajorE0ELSO_0ELNSN_7ScaleInE0ELSP_0EEEEEENS4_6LayoutISC_NS5_IJNSA_ILi0EEEST_ST_EEEEENS5_IJNS4_10UnderscoreESW_SW_EEEEENS4_13SM90_TMA_LOADENS4_14ComposedLayoutINS4_7SwizzleILi3ELi4ELi3EEENS4_18smem_ptr_flag_bitsILi32EEENSS_INS5_IJNSA_ILi8EEESG_EEENS5_IJSG_SB_EEEEEEEvNS4_8identityESZ_S19_vS1A_EENS_8epilogue10collective18CollectiveEpilogueINS1C_23Sm100TmaWarpSpecializedILi4ELi2ELi16ELb1ELb0EEEJSH_NS5_IJNSS_ISE_SB_EENSS_ISG_SB_EEEEESI_SJ_SI_SJ_NS1C_6fusion15FusionCallbacksIS1G_NS1K_17LinearCombinationISI_fSI_fLNS_15FloatRoundStyleE2EEESH_S1J_JEEENS4_5SM1004TMEM4LOAD26SM100_TMEM_LOAD_16dp128b8xESZ_S19_NS4_17SM75_U32x4_LDSM_NENS4_14SM90_TMA_STOREES19_NS4_17SM90_U32x4_STSM_NENS4_39AutoVectorizingCopyWithAssumedAlignmentILi128EEEEEEvvEEEEvNT_6ParamsE,@"STO_CUDA_ENTRY STV_DEFAULT"
_ZN7cutlass13device_kernelINS_4gemm6kernel13GemmUniversalIN4cute5tupleIJiiiiEEENS1_10collective13CollectiveMmaINS1_35MainloopSm100TmaUmmaWarpSpecializedILi3ELi2ELi4ENS5_IJNS4_1CILi1EEESB_SB_EEEEENS5_IJNSA_ILi64EEENSA_ILi128EEENSA_ILi32EEEEEENS_10tfloat32_tENS5_IJlSB_lEEESI_SJ_NS4_8TiledMMAINS4_8MMA_AtomIJNS4_17SM100_MMA_TF32_SSISI_SI_fLi64ELi128ELNS4_4UMMA5MajorE0ELSO_0ELNSN_7ScaleInE0ELSP_0EEEEEENS4_6LayoutISC_NS5_IJNSA_ILi0EEEST_ST_EEEEENS5_IJNS4_10UnderscoreESW_SW_EEEEENS4_13SM90_TMA_LOADENS4_14ComposedLayoutINS4_7SwizzleILi3ELi4ELi3EEENS4_18smem_ptr_flag_bitsILi32EEENSS_INS5_IJNSA_ILi8EEESG_EEENS5_IJSG_SB_EEEEEEEvNS4_8identityESZ_S19_vS1A_EENS_8epilogue10collective18CollectiveEpilogueINS1C_23Sm100TmaWarpSpecializedILi4ELi2ELi16ELb1ELb0EEEJSH_NS5_IJNSS_ISE_SB_EENSS_ISG_SB_EEEEESI_SJ_SI_SJ_NS1C_6fusion15FusionCallbacksIS1G_NS1K_17LinearCombinationISI_fSI_fLNS_15FloatRoundStyleE2EEESH_S1J_JEEENS4_5SM1004TMEM4LOAD26SM100_TMEM_LOAD_16dp128b8xESZ_S19_NS4_17SM75_U32x4_LDSM_NENS4_14SM90_TMA_STOREES19_NS4_17SM90_U32x4_STSM_NENS4_39AutoVectorizingCopyWithAssumedAlignmentILi128EEEEEEvvEEEEvNT_6ParamsE:
[----:B------:R-:W1:Y:S01]  /*0000*/  LDC R1, c[0x0][0x37c] ;  /* 0x0000df00ff017b82 */ /* 0x000e620000000800 */
[----:B------:R-:W2:Y:S01]  /*0010*/  S2R R77, SR_TID.X ;  /* 0x00000000004d7919 */ /* 0x000ea20000002100 */
[----:B------:R-:W3:Y:S01]  /*0020*/  LDCU.64 UR4, c[0x0][0x890] ;  /* 0x00011200ff0477ac */ /* 0x000ee20008000a00 */
[----:B------:R-:W-:Y:S02]  /*0030*/  PRMT R64, RZ, 0x7610, R64 ;  /* 0x00007610ff407816 */ /* 0x000fe40000000040 */
[----:B------:R-:W-:Y:S01]  /*0040*/  ELECT P5, URZ, PT ;  /* 0x0000000000ff782f */ /* 0x000fe200038a0000 */
[----:B------:R-:W4:Y:S01]  /*0050*/  LDCU.64 UR46, c[0x0][0x358] ;  /* 0x00006b00ff2e77ac */ /* 0x000f220008000a00 */
[----:B---3--:R-:W-:-:S04]  /*0060*/  UISETP.NE.U32.AND UP0, UPT, UR4, URZ, UPT ;  /* 0x000000ff0400728c */ /* 0x008fc8000bf05070 */
[----:B------:R-:W-:Y:S01]  /*0070*/  UISETP.NE.AND.EX UP0, UPT, UR5, URZ, UPT, UP0 ;  /* 0x000000ff0500728c */ /* 0x000fe2000bf05300 */
[----:B--2---:R-:W-:-:S05]  /*0080*/  SHF.R.U32.HI R69, RZ, 0x5, R77 ;  /* 0x00000005ff457819 */ /* 0x004fca000001164d */
[----:B------:R-:W2:Y:S02]  /*0090*/  SHFL.IDX PT, R0, R69, RZ, 0x1f ;  /* 0x00001fff45007589 */ /* 0x000ea400000e0000 */
[----:B--2---:R-:W-:Y:S01]  /*00a0*/  R2UR UR8, R0 ;  /* 0x00000000000872ca */ /* 0x004fe200000e0000 */
[----:B-1--4-:R-:W-:-:S14]  /*00b0*/  BRA.U UP0, `(.L_x_0) ;  /* 0x00000001002c7547 */ /* 0x012fdc000b800000 */
[----:B------:R-:W1:Y:S02]  /*00c0*/  LDCU.64 UR6, c[0x0][0x888] ;  /* 0x00011100ff0677ac */ /* 0x000e640008000a00 */
[----:B-1----:R-:W-:-:S04]  /*00d0*/  UISETP.NE.U32.AND UP0, UPT, UR6, URZ, UPT ;  /* 0x000000ff0600728c */ /* 0x002fc8000bf05070 */
[----:B------:R-:W-:-:S09]  /*00e0*/  UISETP.NE.AND.EX UP0, UPT, UR7, URZ, UPT, UP0 ;  /* 0x000000ff0700728c */ /* 0x000fd2000bf05300 */
[----:B------:R-:W-:Y:S05]  /*00f0*/  BRA.U !UP0, `(.L_x_1) ;  /* 0x0000000108107547 */ /* 0x000fea000b800000 */
[----:B------:R-:W1:Y:S02]  /*0100*/  LDC.64 R2, c[0x0][0x888] ;  /* 0x00022200ff027b82 */ /* 0x000e640000000a00 */
[----:B-1----:R1:W5:Y:S01]  /*0110*/  LDG.E R35, desc[UR46][R2.64] ;  /* 0x0000002e02237981 */ /* 0x002362000c1e1900 */
[----:B------:R-:W-:Y:S01]  /*0120*/  HFMA2 R64, -RZ, RZ, 0, 5.9604644775390625e-08 ;  /* 0x00000001ff407431 */ /* 0x000fe200000001ff */
[----:B------:R-:W-:Y:S05]  /*0130*/  BRA `(.L_x_0) ;  /* 0x00000000000c7947 */ /* 0x000fea0003800000 */
.L_x_1:
[----:B------:R-:W1:Y:S01]  /*0140*/  LDCU UR6, c[0x0][0x880] ;  /* 0x00011000ff0677ac */ /* 0x000e620008000800 */
[----:B------:R-:W-:Y:S01]  /*0150*/  HFMA2 R64, -RZ, RZ, 0, 5.9604644775390625e-08 ;  /* 0x00000001ff407431 */ /* 0x000fe200000001ff */
[----:B-1----:R-:W-:-:S07]  /*0160*/  MOV R35, UR6 ;  /* 0x0000000600237c02 */ /* 0x002fce0008000f00 */
.L_x_0:
[----:B------:R-:W2:Y:S02]  /*0170*/  LDCU.64 UR6, c[0x0][0x8b0] ;  /* 0x00011600ff0677ac */ /* 0x000ea40008000a00 */
[----:B--2---:R-:W-:-:S04]  /*0180*/  UISETP.NE.U32.AND UP0, UPT, UR6, URZ, UPT ;  /* 0x000000ff0600728c */ /* 0x004fc8000bf05070 */
[----:B------:R-:W-:-:S09]  /*0190*/  UISETP.NE.AND.EX UP0, UPT, UR7, URZ, UPT, UP0 ;  /* 0x000000ff0700728c */ /* 0x000fd2000bf05300 */
[----:B------:R-:W-:Y:S05]  /*01a0*/  BRA.U UP0, `(.L_x_2) ;  /* 0x0000000100247547 */ /* 0x000fea000b800000 */
[----:B------:R-:W2:Y:S02]  /*01b0*/  LDCU.64 UR6, c[0x0][0x8a8] ;  /* 0x00011500ff0677ac */ /* 0x000ea40008000a00 */
[----:B--2---:R-:W-:-:S04]  /*01c0*/  UISETP.NE.U32.AND UP0, UPT, UR6, URZ, UPT ;  /* 0x000000ff0600728c */ /* 0x004fc8000bf05070 */
[----:B------:R-:W-:-:S09]  /*01d0*/  UISETP.NE.AND.EX UP0, UPT, UR7, URZ, UPT, UP0 ;  /* 0x000000ff0700728c */ /* 0x000fd2000bf05300 */
[----:B------:R-:W-:Y:S05]  /*01e0*/  BRA.U !UP0, `(.L_x_3) ;  /* 0x00000001080c7547 */ /* 0x000fea000b800000 */
[----:B-1----:R-:W1:Y:S02]  /*01f0*/  LDC.64 R2, c[0x0][0x8a8] ;  /* 0x00022a00ff027b82 */ /* 0x002e640000000a00 */
[----:B-1----:R2:W5:Y:S01]  /*0200*/  LDG.E R33, desc[UR46][R2.64] ;  /* 0x0000002e02217981 */ /* 0x002562000c1e1900 */
[----:B------:R-:W-:Y:S05]  /*0210*/  BRA `(.L_x_2) ;  /* 0x0000000000087947 */ /* 0x000fea0003800000 */
.L_x_3:
[----:B------:R-:W2:Y:S02]  /*0220*/  LDCU UR6, c[0x0][0x8a0] ;  /* 0x00011400ff0677ac */ /* 0x000ea40008000800 */
[----:B--2---:R-:W-:Y:S02]  /*0230*/  MOV R33, UR6 ;  /* 0x0000000600217c02 */ /* 0x004fe40008000f00 */
.L_x_2:
[----:B------:R-:W-:Y:S01]  /*0240*/  IMAD.U32 R0, RZ, RZ, UR8 ;  /* 0x00000008ff007e24 */ /* 0x000fe2000f8e00ff */
[----:B------:R-:W-:Y:S04]  /*0250*/  BSSY.RECONVERGENT B0, `(.L_x_4) ;  /* 0x000000c000007945 */ /* 0x000fe80003800200 */
[C---:B------:R-:W-:Y:S02]  /*0260*/  ISETP.NE.OR P1, PT, R0.reuse, 0x1, !P5 ;  /* 0x000000010000780c */ /* 0x040fe40006f25670 */
[----:B------:R-:W-:-:S11]  /*0270*/  ISETP.NE.OR P0, PT, R0, 0x3, !P5 ;  /* 0x000000030000780c */ /* 0x000fd60006f05670 */
[----:B------:R-:W-:Y:S05]  /*0280*/  @P1 BRA `(.L_x_5) ;  /* 0x0000000000201947 */ /* 0x000fea0003800000 */
[----:B------:R-:W3:Y:S02]  /*0290*/  LDCU.64 UR6, c[0x0][0x348] ;  /* 0x00006900ff0677ac */ /* 0x000ee40008000a00 */
[----:B---3--:R-:W-:Y:S02]  /*02a0*/  UIADD3 UR10, UP1, UPT, UR6, 0x80, URZ ;  /* 0x00000080060a7890 */ /* 0x008fe4000ff3e0ff */
[----:B------:R-:W-:Y:S02]  /*02b0*/  UIADD3 UR6, UP0, UPT, UR6, 0x180, URZ ;  /* 0x0000018006067890 */ /* 0x000fe4000ff1e0ff */
[----:B------:R-:W-:Y:S02]  /*02c0*/  UIADD3.X UR11, UPT, UPT, URZ, UR7, URZ, UP1, !UPT ;  /* 0x00000007ff0b7290 */ /* 0x000fe40008ffe4ff */
[----:B------:R-:W-:-:S07]  /*02d0*/  UIADD3.X UR7, UPT, UPT, URZ, UR7, URZ, UP0, !UPT ;  /* 0x00000007ff077290 */ /* 0x000fce00087fe4ff */
[----:B------:R3:W-:Y:S02]  /*02e0*/  UTMACCTL.PF [UR10] ;  /* 0x000000000a0079b9 */ /* 0x0007e40008040000 */
[----:B------:R3:W-:Y:S02]  /*02f0*/  UTMACCTL.PF [UR6] ;  /* 0x00000000060079b9 */ /* 0x0007e40008040000 */
[----:B---3--:R-:W-:Y:S01]  /*0300*/  NOP ;  /* 0x0000000000007918 */ /* 0x008fe20000000000 */
.L_x_5:
[----:B------:R-:W-:Y:S05]  /*0310*/  BSYNC.RECONVERGENT B0 ;  /* 0x0000000000007941 */ /* 0x000fea0003800200 */
.L_x_4:
[----:B------:R-:W-:Y:S04]  /*0320*/  BSSY.RECONVERGENT B0, `(.L_x_6) ;  /* 0x000000a000007945 */ /* 0x000fe80003800200 */
        /* <DEDUP_REMOVED lines=9> */
.L_x_7:
[----:B------:R-:W-:Y:S05]  /*03c0*/  BSYNC.RECONVERGENT B0 ;  /* 0x0000000000007941 */ /* 0x000fea0003800200 */
.L_x_6:
[----:B------:R-:W3:Y:S01]  /*03d0*/  LDCU.64 UR6, c[0x0][0x888] ;  /* 0x00011100ff0677ac */ /* 0x000ee20008000a00 */
[----:B------:R-:W-:Y:S02]  /*03e0*/  UISETP.EQ.U32.AND UP1, UPT, UR4, URZ, UPT ;  /* 0x000000ff0400728c */ /* 0x000fe4000bf22070 */
[----:B------:R-:W-:Y:S02]  /*03f0*/  UPLOP3.LUT UP2, UPT, UPT, UPT, UPT, 0x80, 0x8 ;  /* 0x000000000008789c */ /* 0x000fe40003f4f070 */
[----:B---3--:R-:W-:-:S04]  /*0400*/  UISETP.NE.U32.AND UP0, UPT, UR6, URZ, UPT ;  /* 0x000000ff0600728c */ /* 0x008fc8000bf05070 */
[----:B------:R-:W-:-:S04]  /*0410*/  UISETP.NE.AND.EX UP0, UPT, UR7, URZ, UPT, UP0 ;  /* 0x000000ff0700728c */ /* 0x000fc8000bf05300 */
[----:B------:R-:W-:-:S04]  /*0420*/  UISETP.EQ.OR.EX UP3, UPT, UR5, URZ, !UP0, UP1 ;  /* 0x000000ff0500728c */ /* 0x000fc8000c762710 */
[----:B------:R-:W-:-:S05]  /*0430*/  UP2UR UR50, UPR, URZ, 0x8 ;  /* 0x00000008ff327883 */ /* 0x000fca0008000000 */
[----:B------:R-:W-:Y:S07]  /*0440*/  BRA.U !UP3, `(.L_x_8) ;  /* 0x000000010b207547 */ /* 0x000fee000b800000 */
[----:B------:R-:W-:Y:S01]  /*0450*/  UISETP.NE.U32.AND UP2, UPT, UR4, URZ, UPT ;  /* 0x000000ff0400728c */ /* 0x000fe2000bf45070 */
[----:B-----5:R-:W-:Y:S01]  /*0460*/  FSETP.NEU.AND P0, PT, R35, RZ, PT ;  /* 0x000000ff2300720b */ /* 0x020fe20003f0d000 */
[----:B------:R-:W-:Y:S02]  /*0470*/  USEL UR4, URZ, 0xffffffff, UP0 ;  /* 0xffffffffff047887 */ /* 0x000fe40008000000 */
[----:B------:R-:W-:-:S10]  /*0480*/  UISETP.NE.AND.EX UP2, UPT, UR5, URZ, UPT, UP2 ;  /* 0x000000ff0500728c */ /* 0x000fd4000bf45320 */
[----:B------:R-:W-:Y:S01]  /*0490*/  VOTEU.ANY UP1, P0 ;  /* 0x0000000000ff7886 */ /* 0x000fe20000020100 */
[----:B------:R-:W-:-:S04]  /*04a0*/  @!UP2 USEL UR4, URZ, 0xffffffff, UP1 ;  /* 0xffffffffff04a887 */ /* 0x000fc80008800000 */
[----:B------:R-:W-:-:S04]  /*04b0*/  ULOP3.LUT UR4, UR4, 0x1, URZ, 0xc0, !UPT ;  /* 0x0000000104047892 */ /* 0x000fc8000f8ec0ff */
[----:B------:R-:W-:-:S11]  /*04c0*/  UISETP.NE.U32.AND UP2, UPT, UR4, 0x1, UPT ;  /* 0x000000010400788c */ /* 0x000fd6000bf45070 */
.L_x_8:
[----:B-12---:R-:W1:Y:S01]  /*04d0*/  SHFL.IDX PT, R2, R69, RZ, 0x1f ;  /* 0x00001fff45027589 */ /* 0x006e6200000e0000 */
[----:B------:R-:W-:-:S04]  /*04e0*/  UISETP.NE.AND UP1, UPT, UR8, 0x2, UPT ;  /* 0x000000020800788c */ /* 0x000fc8000bf25270 */
[----:B------:R-:W-:Y:S01]  /*04f0*/  USEL UR6, URZ, 0x1, UP1 ;  /* 0x00000001ff067887 */ /* 0x000fe20008800000 */
[----:B-1----:R-:W-:-:S13]  /*0500*/  ISETP.NE.AND P0, PT, R2, RZ, PT ;  /* 0x000000ff0200720c */ /* 0x002fda0003f05270 */
[----:B------:R-:W-:Y:S05]  /*0510*/  @P0 BRA `(.L_x_9) ;  /* 0x0000000000400947 */ /* 0x000fea0003800000 */
[----:B------:R-:W1:Y:S01]  /*0520*/  S2UR UR5, SR_CgaCtaId ;  /* 0x00000000000579c3 */ /* 0x000e620000008800 */
[----:B------:R-:W-:Y:S01]  /*0530*/  UMOV UR7, 0x400 ;  /* 0x0000040000077882 */ /* 0x000fe20000000000 */
[----:B------:R-:W-:Y:S01]  /*0540*/  UMOV UR4, 0x1 ;  /* 0x0000000100047882 */ /* 0x000fe20000000000 */
[----:B------:R-:W-:Y:S01]  /*0550*/  ELECT P0, URZ, PT ;  /* 0x0000000000ff782f */ /* 0x000fe20003800000 */
[----:B------:R-:W-:-:S04]  /*0560*/  UIADD3 UR10, UPT, UPT, -UR4, 0x100000, URZ ;  /* 0x00100000040a7890 */ /* 0x000fc8000fffe1ff */
[----:B------:R-:W-:Y:S02]  /*0570*/  USHF.L.U32 UR11, UR10, 0xb, URZ ;  /* 0x0000000b0a0b7899 */ /* 0x000fe400080006ff */
[----:B------:R-:W-:Y:S02]  /*0580*/  USHF.L.U32 UR10, UR10, 0x1, URZ ;  /* 0x000000010a0a7899 */ /* 0x000fe400080006ff */
[----:B-1----:R-:W-:Y:S01]  /*0590*/  ULEA UR5, UR5, UR7, 0x18 ;  /* 0x0000000705057291 */ /* 0x002fe2000f8ec0ff */
[----:B------:R-:W1:Y:S11]  /*05a0*/  FENCE.VIEW.ASYNC.S ;  /* 0x00000000000073c6 */ /* 0x000e760000000000 */
[----:B-1----:R1:W2:Y:S01]  /*05b0*/  SYNCS.EXCH.64 URZ, [UR5], UR10 ;  /* 0x0000000a05ff75b2 */ /* 0x0022a20008000100 */
[----:B------:R1:W3:Y:S01]  /*05c0*/  SYNCS.EXCH.64 URZ, [UR5+0x18], UR10 ;  /* 0x0000180a05ff75b2 */ /* 0x0002e20008000100 */
[----:B------:R1:W4:Y:S01]  /*05d0*/  SYNCS.EXCH.64 URZ, [UR5+0x8], UR10 ;  /* 0x0000080a05ff75b2 */ /* 0x0003220008000100 */
[----:B------:R1:W1:Y:S01]  /*05e0*/  SYNCS.EXCH.64 URZ, [UR5+0x20], UR10 ;  /* 0x0000200a05ff75b2 */ /* 0x0002620008000100 */
[----:B------:R1:W1:Y:S01]  /*05f0*/  SYNCS.EXCH.64 URZ, [UR5+0x10], UR10 ;  /* 0x0000100a05ff75b2 */ /* 0x0002620008000100 */
[----:B------:R1:W1:Y:S01]  /*0600*/  SYNCS.EXCH.64 URZ, [UR5+0x28], UR10 ;  /* 0x0000280a05ff75b2 */ /* 0x0002620008000100 */
[----:B------:R-:W-:Y:S01]  /*0610*/  NOP ;  /* 0x0000000000007918 */ /* 0x000fe20000000000 */
.L_x_9:
[----:B------:R-:W2:Y:S01]  /*0620*/  SHFL.IDX PT, R2, R69, RZ, 0x1f ;  /* 0x00001fff45027589 */ /* 0x000ea200000e0000 */
[----:B------:R-:W-:Y:S01]  /*0630*/  NOP ;  /* 0x0000000000007918 */ /* 0x000fe20000000000 */
[----:B--2---:R-:W-:-:S13]  /*0640*/  ISETP.NE.AND P0, PT, R2, 0x1, PT ;  /* 0x000000010200780c */ /* 0x004fda0003f05270 */
[----:B------:R-:W-:Y:S05]  /*0650*/  @P0 BRA `(.L_x_10) ;  /* 0x0000000000580947 */ /* 0x000fea0003800000 */
[----:B------:R-:W2:Y:S01]  /*0660*/  S2UR UR7, SR_CgaCtaId ;  /* 0x00000000000779c3 */ /* 0x000ea20000008800 */
[----:B------:R-:W-:Y:S01]  /*0670*/  UMOV UR9, 0x400 ;  /* 0x0000040000097882 */ /* 0x000fe20000000000 */
[----:B-1----:R-:W-:Y:S01]  /*0680*/  UMOV UR5, 0x20 ;  /* 0x0000002000057882 */ /* 0x002fe20000000000 */
[----:B------:R-:W-:Y:S01]  /*0690*/  UMOV UR4, 0x80 ;  /* 0x0000008000047882 */ /* 0x000fe20000000000 */
[----:B------:R-:W-:-:S04]  /*06a0*/  UIADD3 UR10, UPT, UPT, -UR5, 0x100000, URZ ;  /* 0x00100000050a7890 */ /* 0x000fc8000fffe1ff */
[----:B------:R-:W-:Y:S02]  /*06b0*/  USHF.L.U32 UR11, UR10, 0xb, URZ ;  /* 0x0000000b0a0b7899 */ /* 0x000fe400080006ff */
[----:B------:R-:W-:Y:S02]  /*06c0*/  USHF.L.U32 UR10, UR10, 0x1, URZ ;  /* 0x000000010a0a7899 */ /* 0x000fe400080006ff */
[----:B------:R-:W-:-:S04]  /*06d0*/  UIADD3 UR4, UPT, UPT, -UR4, 0x100000, URZ ;  /* 0x0010000004047890 */ /* 0x000fc8000fffe1ff */
[----:B------:R-:W-:Y:S02]  /*06e0*/  USHF.L.U32 UR5, UR4, 0xb, URZ ;  /* 0x0000000b04057899 */ /* 0x000fe400080006ff */
[----:B------:R-:W-:Y:S01]  /*06f0*/  USHF.L.U32 UR4, UR4, 0x1, URZ ;  /* 0x0000000104047899 */ /* 0x000fe200080006ff */
[----:B------:R-:W-:Y:S01]  /*0700*/  ELECT P0, URZ, PT ;  /* 0x0000000000ff782f */ /* 0x000fe20003800000 */
[----:B--2---:R-:W-:Y:S01]  /*0710*/  ULEA UR7, UR7, UR9, 0x18 ;  /* 0x0000000907077291 */ /* 0x004fe2000f8ec0ff */
[----:B------:R-:W1:Y:S11]  /*0720*/  FENCE.VIEW.ASYNC.S ;  /* 0x00000000000073c6 */ /* 0x000e760000000000 */
[----:B-1----:R2:W1:Y:S01]  /*0730*/  SYNCS.EXCH.64 URZ, [UR7+0x30], UR10 ;  /* 0x0000300a07ff75b2 */ /* 0x0024620008000100 */
[----:B------:R2:W1:Y:S01]  /*0740*/  SYNCS.EXCH.64 URZ, [UR7+0x50], UR4 ;  /* 0x0000500407ff75b2 */ /* 0x0004620008000100 */
[----:B------:R2:W1:Y:S01]  /*0750*/  SYNCS.EXCH.64 URZ, [UR7+0x38], UR10 ;  /* 0x0000380a07ff75b2 */ /* 0x0004620008000100 */
[----:B------:R2:W1:Y:S01]  /*0760*/  SYNCS.EXCH.64 URZ, [UR7+0x58], UR4 ;  /* 0x0000580407ff75b2 */ /* 0x0004620008000100 */
[----:B------:R2:W1:Y:S01]  /*0770*/  SYNCS.EXCH.64 URZ, [UR7+0x40], UR10 ;  /* 0x0000400a07ff75b2 */ /* 0x0004620008000100 */
[----:B------:R2:W1:Y:S01]  /*0780*/  SYNCS.EXCH.64 URZ, [UR7+0x60], UR4 ;  /* 0x0000600407ff75b2 */ /* 0x0004620008000100 */
[----:B------:R2:W1:Y:S01]  /*0790*/  SYNCS.EXCH.64 URZ, [UR7+0x48], UR10 ;  /* 0x0000480a07ff75b2 */ /* 0x0004620008000100 */
[----:B------:R2:W1:Y:S02]  /*07a0*/  SYNCS.EXCH.64 URZ, [UR7+0x68], UR4 ;  /* 0x0000680407ff75b2 */ /* 0x0004640008000100 */
[----:B--2---:R-:W-:Y:S01]  /*07b0*/  NOP ;  /* 0x0000000000007918 */ /* 0x004fe20000000000 */
.L_x_10:
[----:B------:R-:W2:Y:S01]  /*07c0*/  SHFL.IDX PT, R2, R69, RZ, 0x1f ;  /* 0x00001fff45027589 */ /* 0x000ea200000e0000 */
[----:B------:R-:W-:Y:S01]  /*07d0*/  NOP ;  /* 0x0000000000007918 */ /* 0x000fe20000000000 */
[----:B--2---:R-:W-:-:S13]  /*07e0*/  ISETP.NE.AND P0, PT, R2, 0x3, PT ;  /* 0x000000030200780c */ /* 0x004fda0003f05270 */
[----:B------:R-:W-:Y:S05]  /*07f0*/  @P0 BRA `(.L_x_11) ;  /* 0x0000000000300947 */ /* 0x000fea0003800000 */
[----:B-1----:R-:W1:Y:S01]  /*0800*/  S2UR UR5, SR_CgaCtaId ;  /* 0x00000000000579c3 */ /* 0x002e620000008800 */
        /* <DEDUP_REMOVED lines=8> */
[----:B-1----:R2:W1:Y:S01]  /*0890*/  SYNCS.EXCH.64 URZ, [UR5+0x70], UR10 ;  /* 0x0000700a05ff75b2 */ /* 0x0024620008000100 */
[----:B------:R2:W1:Y:S02]  /*08a0*/  SYNCS.EXCH.64 URZ, [UR5+0x78], UR10 ;  /* 0x0000780a05ff75b2 */ /* 0x0004640008000100 */
[----:B--2---:R-:W-:Y:S01]  /*08b0*/  NOP ;  /* 0x0000000000007918 */ /* 0x004fe20000000000 */
.L_x_11:
[----:B------:R-:W2:Y:S01]  /*08c0*/  SHFL.IDX PT, R2, R69, RZ, 0x1f ;  /* 0x00001fff45027589 */ /* 0x000ea200000e0000 */
[----:B------:R-:W-:Y:S01]  /*08d0*/  NOP ;  /* 0x0000000000007918 */ /* 0x000fe20000000000 */
[----:B--2---:R-:W-:-:S13]  /*08e0*/  ISETP.NE.AND P0, PT, R2, 0x4, PT ;  /* 0x000000040200780c */ /* 0x004fda0003f05270 */
[----:B------:R-:W-:Y:S05]  /*08f0*/  @P0 BRA `(.L_x_12) ;  /* 0x00000000004c0947 */ /* 0x000fea0003800000 */
[----:B-1----:R-:W1:Y:S01]  /*0900*/  S2UR UR5, SR_CgaCtaId ;  /* 0x00000000000579c3 */ /* 0x002e620000008800 */
[----:B------:R-:W-:Y:S01]  /*0910*/  UMOV UR9, 0x100 ;  /* 0x0000010000097882 */ /* 0x000fe20000000000 */
[----:B------:R-:W-:Y:S01]  /*0920*/  UMOV UR7, 0x400 ;  /* 0x0000040000077882 */ /* 0x000fe20000000000 */
[----:B------:R-:W-:Y:S01]  /*0930*/  USEL UR9, UR9, 0xe0, UP2 ;  /* 0x000000e009097887 */ /* 0x000fe20009000000 */
[----:B------:R-:W-:Y:S01]  /*0940*/  UMOV UR4, 0x1 ;  /* 0x0000000100047882 */ /* 0x000fe20000000000 */
[----:B------:R-:W-:Y:S01]  /*0950*/  ELECT P0, URZ, PT ;  /* 0x0000000000ff782f */ /* 0x000fe20003800000 */
[----:B------:R-:W-:-:S04]  /*0960*/  UIADD3 UR10, UPT, UPT, -UR4, 0x100000, URZ ;  /* 0x00100000040a7890 */ /* 0x000fc8000fffe1ff */
[----:B------:R-:W-:Y:S02]  /*0970*/  USHF.L.U32 UR11, UR10, 0xb, URZ ;  /* 0x0000000b0a0b7899 */ /* 0x000fe400080006ff */
[----:B------:R-:W-:Y:S02]  /*0980*/  USHF.L.U32 UR10, UR10, 0x1, URZ ;  /* 0x000000010a0a7899 */ /* 0x000fe400080006ff */
[----:B------:R-:W-:-:S04]  /*0990*/  UIADD3 UR12, UPT, UPT, -UR9, 0x100000, URZ ;  /* 0x00100000090c7890 */ /* 0x000fc8000fffe1ff */
[----:B------:R-:W-:Y:S02]  /*09a0*/  USHF.L.U32 UR13, UR12, 0xb, URZ ;  /* 0x0000000b0c0d7899 */ /* 0x000fe400080006ff */
[----:B------:R-:W-:Y:S02]  /*09b0*/  USHF.L.U32 UR12, UR12, 0x1, URZ ;  /* 0x000000010c0c7899 */ /* 0x000fe400080006ff */
[----:B-1----:R-:W-:Y:S01]  /*09c0*/  ULEA UR5, UR5, UR7, 0x18 ;  /* 0x0000000705057291 */ /* 0x002fe2000f8ec0ff */
[----:B------:R-:W1:Y:S11]  /*09d0*/  FENCE.VIEW.ASYNC.S ;  /* 0x00000000000073c6 */ /* 0x000e760000000000 */
[----:B-1----:R2:W1:Y:S01]  /*09e0*/  SYNCS.EXCH.64 URZ, [UR5+0x80], UR10 ;  /* 0x0000800a05ff75b2 */ /* 0x0024620008000100 */
[----:B------:R2:W1:Y:S01]  /*09f0*/  SYNCS.EXCH.64 URZ, [UR5+0x90], UR12 ;  /* 0x0000900c05ff75b2 */ /* 0x0004620008000100 */
[----:B------:R2:W1:Y:S01]  /*0a00*/  SYNCS.EXCH.64 URZ, [UR5+0x88], UR10 ;  /* 0x0000880a05ff75b2 */ /* 0x0004620008000100 */
[----:B------:R2:W1:Y:S02]  /*0a10*/  SYNCS.EXCH.64 URZ, [UR5+0x98], UR12 ;  /* 0x0000980c05ff75b2 */ /* 0x0004640008000100 */
[----:B--2---:R-:W-:Y:S01]  /*0a20*/  NOP ;  /* 0x0000000000007918 */ /* 0x004fe20000000000 */
.L_x_12:
        /* <DEDUP_REMOVED lines=26> */
.L_x_13:
        /* <DEDUP_REMOVED lines=18> */
.L_x_14:
[----:B-1----:R-:W1:Y:S01]  /*0cf0*/  S2UR UR5, SR_CTAID.X ;  /* 0x00000000000579c3 */ /* 0x002e620000002500 */
[----:B------:R-:W-:-:S05]  /*0d00*/  CS2R.32 R63, SR_CgaSize ;  /* 0x00000000003f7805 */ /* 0x000fca0000008a00 */
[----:B------:R-:W-:-:S05]  /*0d10*/  IMAD R63, R63, -0xa0, RZ ;  /* 0xffffff603f3f7824 */ /* 0x000fca00078e02ff */
[----:B------:R-:W-:-:S14]  /*0d20*/  R2UR UR9, R63 ;  /* 0x000000003f0972ca */ /* 0x000fdc00000e0000 */
[----:B------:R-:W2:Y:S01]  /*0d30*/  LDCU UR9, c[0x0][UR9+0x2b0] ;  /* 0x00005600090977ac */ /* 0x000ea20008000800 */
[----:B------:R-:W-:Y:S01]  /*0d40*/  NOP ;  /* 0x0000000000007918 */ /* 0x000fe20000000000 */
[----:B------:R-:W-:-:S05]  /*0d50*/  CS2R.32 R63, SR_CgaSize ;  /* 0x00000000003f7805 */ /* 0x000fca0000008a00 */
[----:B------:R-:W-:-:S05]  /*0d60*/  IMAD R63, R63, -0xa0, RZ ;  /* 0xffffff603f3f7824 */ /* 0x000fca00078e02ff */
[----:B------:R-:W-:-:S14]  /*0d70*/  R2UR UR7, R63 ;  /* 0x000000003f0772ca */ /* 0x000fdc00000e0000 */
[----:B------:R-:W3:Y:S01]  /*0d80*/  LDCU UR7, c[0x0][UR7+0x2b4] ;  /* 0x00005680070777ac */ /* 0x000ee20008000800 */
[----:B------:R-:W4:Y:S08]  /*0d90*/  S2UR UR4, SR_CTAID.Y ;  /* 0x00000000000479c3 */ /* 0x000f300000002600 */
[----:B------:R-:W3:Y:S01]  /*0da0*/  LDC R10, c[0x0][0xb24] ;  /* 0x0002c900ff0a7b82 */ /* 0x000ee20000000800 */
[----:B-1----:R-:W-:-:S02]  /*0db0*/  I2FP.F32.U32 R63, UR5 ;  /* 0x00000005003f7c45 */ /* 0x002fc40008201000 */
[----:B------:R-:W-:-:S05]  /*0dc0*/  CS2R.32 R3, SR_CgaSize ;  /* 0x0000000000037805 */ /* 0x000fca0000008a00 */
[----:B------:R-:W-:-:S06]  /*0dd0*/  IMAD R3, R3, -0xa0, RZ ;  /* 0xffffff6003037824 */ /* 0x000fcc00078e02ff */
[----:B------:R-:W1:Y:S01]  /*0de0*/  LDC R3, c[0x0][R3+0x2a0] ;  /* 0x0000a80003037b82 */ /* 0x000e620000000800 */
[----:B------:R-:W-:Y:S01]  /*0df0*/  MOV R15, UR5 ;  /* 0x00000005000f7c02 */ /* 0x000fe20008000f00 */
[----:B--2---:R-:W-:Y:S01]  /*0e00*/  FMUL R63, R63, UR9 ;  /* 0x000000093f3f7c20 */ /* 0x004fe20008400000 */
[----:B----4-:R-:W-:Y:S02]  /*0e10*/  I2FP.F32.U32 R62, UR4 ;  /* 0x00000004003e7c45 */ /* 0x010fe40008201000 */
[----:B------:R-:W-:-:S05]  /*0e20*/  CS2R.32 R2, SR_CgaSize ;  /* 0x0000000000027805 */ /* 0x000fca0000008a00 */
[----:B------:R-:W-:-:S06]  /*0e30*/  IMAD R2, R2, -0xa0, RZ ;  /* 0xffffff6002027824 */ /* 0x000fcc00078e02ff */
[----:B------:R-:W2:Y:S01]  /*0e40*/  LDC R2, c[0x0][R2+0x2a4] ;  /* 0x0000a90002027b82 */ /* 0x000ea20000000800 */
[----:B------:R-:W-:Y:S01]  /*0e50*/  MOV R14, UR4 ;  /* 0x00000004000e7c02 */ /* 0x000fe20008000f00 */
[----:B------:R-:W4:Y:S01]  /*0e60*/  F2I.U32.TRUNC.NTZ R63, R63 ;  /* 0x0000003f003f7305 */ /* 0x000f22000020f000 */
[----:B---3--:R-:W-:-:S05]  /*0e70*/  FMUL R62, R62, UR7 ;  /* 0x000000073e3e7c20 */ /* 0x008fca0008400000 */
[----:B------:R-:W-:Y:S01]  /*0e80*/  BAR.SYNC.DEFER_BLOCKING 0x0 ;  /* 0x0000000000007b1d */ /* 0x000fe20000010000 */
[----:B------:R-:W-:-:S05]  /*0e90*/  ISETP.GE.AND P0, PT, R10, 0x1, PT ;  /* 0x000000010a00780c */ /* 0x000fca0003f06270 */
[----:B------:R-:W3:Y:S02]  /*0ea0*/  F2I.U32.TRUNC.NTZ R62, R62 ;  /* 0x0000003e003e7305 */ /* 0x000ee4000020f000 */
[----:B------:R-:W2:Y:S01]  /*0eb0*/  S2UR UR36, SR_CTAID.Z ;  /* 0x00000000002479c3 */ /* 0x000ea20000002700 */
[----:B----4-:R-:W-:-:S05]  /*0ec0*/  IADD3 R63, PT, PT, -R63, RZ, RZ ;  /* 0x000000ff3f3f7210 */ /* 0x010fca0007ffe1ff */
[----:B-1----:R-:W-:Y:S01]  /*0ed0*/  IMAD R63, R3, R63, UR5 ;  /* 0x00000005033f7e24 */ /* 0x002fe2000f8e023f */
[----:B---3--:R-:W-:-:S05]  /*0ee0*/  IADD3 R62, PT, PT, -R62, RZ, RZ ;  /* 0x000000ff3e3e7210 */ /* 0x008fca0007ffe1ff */
[----:B--2---:R-:W-:Y:S01]  /*0ef0*/  IMAD R62, R2, R62, UR4 ;  /* 0x00000004023e7e24 */ /* 0x004fe2000f8e023e */
[----:B------:R-:W-:Y:S06]  /*0f00*/  @!P0 BRA `(.L_x_15) ;  /* 0x0000000000b88947 */ /* 0x000fec0003800000 */
[----:B------:R-:W1:Y:S01]  /*0f10*/  LDC.64 R4, c[0x0][0xb18] ;  /* 0x0002c600ff047b82 */ /* 0x000e620000000a00 */
[----:B------:R-:W-:-:S07]  /*0f20*/  ISETP.NE.AND P0, PT, R10, 0x1, PT ;  /* 0x000000010a00780c */ /* 0x000fce0003f05270 */
[----:B------:R-:W2:Y:S08]  /*0f30*/  LDC R9, c[0x0][0xb0c] ;  /* 0x0002c300ff097b82 */ /* 0x000eb00000000800 */
[----:B------:R-:W3:Y:S08]  /*0f40*/  LDC R12, c[0x0][0x370] ;  /* 0x0000dc00ff0c7b82 */ /* 0x000ef00000000800 */
[----:B------:R-:W4:Y:S01]  /*0f50*/  LDC R11, c[0x0][0x374] ;  /* 0x0000dd00ff0b7b82 */ /* 0x000f220000000800 */
[----:B-1----:R-:W-:-:S07]  /*0f60*/  ISETP.NE.AND P1, PT, R4, 0x1, PT ;  /* 0x000000010400780c */ /* 0x002fce0003f25270 */
[----:B------:R-:W3:Y:S01]  /*0f70*/  LDC.64 R6, c[0x0][0xb10] ;  /* 0x0002c400ff067b82 */ /* 0x000ee20000000a00 */
[----:B--2---:R-:W-:-:S07]  /*0f80*/  ISETP.NE.AND P2, PT, R9, 0x1, PT ;  /* 0x000000010900780c */ /* 0x004fce0003f45270 */
[----:B------:R-:W1:Y:S08]  /*0f90*/  LDC R8, c[0x0][0xb20] ;  /* 0x0002c800ff087b82 */ /* 0x000e700000000800 */
[----:B------:R-:W2:Y:S01]  /*0fa0*/  LDC.64 R2, c[0x0][0xb28] ;  /* 0x0002ca00ff027b82 */ /* 0x000ea20000000a00 */
[----:B----4-:R-:W-:-:S04]  /*0fb0*/  IMAD.HI.U32 R13, R11, R5, RZ ;  /* 0x000000050b0d7227 */ /* 0x010fc800078e00ff */
[----:B------:R-:W-:-:S04]  /*0fc0*/  IMAD.HI.U32 R5, R14, R5, RZ ;  /* 0x000000050e057227 */ /* 0x000fc800078e00ff */
[----:B---3--:R-:W-:-:S05]  /*0fd0*/  IMAD.HI.U32 R16, R12, R6, RZ ;  /* 0x000000060c107227 */ /* 0x008fca00078e00ff */
[-C--:B------:R-:W-:Y:S01]  /*0fe0*/  @P2 SHF.R.U32.HI R12, RZ, R7.reuse, R16 ;  /* 0x00000007ff0c2219 */ /* 0x080fe20000011610 */
[----:B------:R-:W-:Y:S01]  /*0ff0*/  IMAD.HI.U32 R16, R15, R6, RZ ;  /* 0x000000060f107227 */ /* 0x000fe200078e00ff */
[-C--:B-1----:R-:W-:Y:S02]  /*1000*/  @P1 SHF.R.U32.HI R11, RZ, R8.reuse, R13 ;  /* 0x00000008ff0b1219 */ /* 0x082fe4000001160d */
[----:B------:R-:W-:Y:S02]  /*1010*/  SHF.R.U32.HI R5, RZ, R8, R5 ;  /* 0x00000008ff057219 */ /* 0x000fe40000011605 */
[----:B------:R-:W-:Y:S02]  /*1020*/  SHF.R.U32.HI R16, RZ, R7, R16 ;  /* 0x00000007ff107219 */ /* 0x000fe40000011610 */
[----:B------:R-:W-:Y:S01]  /*1030*/  SEL R5, R14, R5, !P1 ;  /* 0x000000050e057207 */ /* 0x000fe20004800000 */
[----:B--2---:R-:W-:Y:S01]  /*1040*/  IMAD.HI.U32 R13, R11, R2, RZ ;  /* 0x000000020b0d7227 */ /* 0x004fe200078e00ff */
[----:B------:R-:W-:-:S03]  /*1050*/  SEL R16, R15, R16, !P2 ;  /* 0x000000100f107207 */ /* 0x000fc60005000000 */
[----:B------:R-:W-:Y:S01]  /*1060*/  IMAD.HI.U32 R6, R12, R2, RZ ;  /* 0x000000020c067227 */ /* 0x000fe200078e00ff */
[----:B------:R-:W-:-:S04]  /*1070*/  @P0 SHF.R.U32.HI R11, RZ, R3, R13 ;  /* 0x00000003ff0b0219 */ /* 0x000fc8000001160d */
[----:B------:R-:W-:Y:S01]  /*1080*/  @P0 SHF.R.U32.HI R12, RZ, R3, R6 ;  /* 0x00000003ff0c0219 */ /* 0x000fe20000011606 */
[----:B------:R-:W-:-:S04]  /*1090*/  IMAD R11, R11, R10, RZ ;  /* 0x0000000a0b0b7224 */ /* 0x000fc800078e02ff */
[----:B------:R-:W-:Y:S01]  /*10a0*/  IMAD R6, R12, R10, RZ ;  /* 0x0000000a0c067224 */ /* 0x000fe200078e02ff */
[----:B------:R-:W-:-:S04]  /*10b0*/  ISETP.GE.AND P1, PT, R5, R11, PT ;  /* 0x0000000b0500720c */ /* 0x000fc80003f26270 */
[----:B------:R-:W-:Y:S01]  /*10c0*/  ISETP.GE.OR P1, PT, R16, R6, P1 ;  /* 0x000000061000720c */ /* 0x000fe20000f26670 */
[----:B------:R-:W-:-:S05]  /*10d0*/  IMAD.HI.U32 R6, R5, R2, RZ ;  /* 0x0000000205067227 */ /* 0x000fca00078e00ff */
[----:B------:R-:W-:-:S04]  /*10e0*/  SHF.R.U32.HI R6, RZ, R3, R6 ;  /* 0x00000003ff067219 */ /* 0x000fc80000011606 */
[----:B------:R-:W-:-:S03]  /*10f0*/  SEL R6, R5, R6, !P0 ;  /* 0x0000000605067207 */ /* 0x000fc60004000000 */
[----:B------:R-:W-:Y:S01]  /*1100*/  @!P1 IMAD.HI.U32 R7, R16, R2, RZ ;  /* 0x0000000210079227 */ /* 0x000fe200078e00ff */
[----:B------:R-:W-:-:S04]  /*1110*/  IADD3 R2, PT, PT, -R6, RZ, RZ ;  /* 0x000000ff06027210 */ /* 0x000fc80007ffe1ff */
[----:B------:R-:W-:Y:S01]  /*1120*/  @!P1 SHF.R.U32.HI R3, RZ, R3, R7 ;  /* 0x00000003ff039219 */ /* 0x000fe20000011607 */
[----:B------:R-:W-:Y:S01]  /*1130*/  IMAD R2, R10, R2, R5 ;  /* 0x000000020a027224 */ /* 0x000fe200078e0205 */
[----:B------:R-:W-:Y:S02]  /*1140*/  IADD3 R7, PT, PT, -R5, RZ, RZ ;  /* 0x000000ff05077210 */ /* 0x000fe40007ffe1ff */
[----:B------:R-:W-:-:S03]  /*1150*/  @!P1 SEL R3, R16, R3, !P0 ;  /* 0x0000000310039207 */ /* 0x000fc60004000000 */
[----:B------:R-:W-:Y:S02]  /*1160*/  IMAD R7, R4, R7, R14 ;  /* 0x0000000704077224 */ /* 0x000fe400078e020e */
[--C-:B------:R-:W-:Y:S02]  /*1170*/  @!P1 IMAD.IADD R6, R6, 0x1, -R3.reuse ;  /* 0x0000000106069824 */ /* 0x100fe400078e0a03 */
[----:B------:R-:W-:Y:S01]  /*1180*/  @!P1 IMAD R3, R2, R12, R3 ;  /* 0x0000000c02039224 */ /* 0x000fe200078e0203 */
[----:B------:R-:W-:Y:S01]  /*1190*/  IADD3 R2, PT, PT, -R16, RZ, RZ ;  /* 0x000000ff10027210 */ /* 0x000fe20007ffe1ff */
[----:B------:R-:W-:Y:S02]  /*11a0*/  @!P1 IMAD R5, R6, R10, R16 ;  /* 0x0000000a06059224 */ /* 0x000fe400078e0210 */
[----:B------:R-:W-:Y:S02]  /*11b0*/  @!P1 IMAD.MOV.U32 R16, RZ, RZ, R3 ;  /* 0x000000ffff109224 */ /* 0x000fe400078e0003 */
[----:B------:R-:W-:-:S02]  /*11c0*/  IMAD R2, R9, R2, R15 ;  /* 0x0000000209027224 */ /* 0x000fc400078e020f */
[----:B------:R-:W-:Y:S02]  /*11d0*/  IMAD R14, R5, R4, R7 ;  /* 0x00000004050e7224 */ /* 0x000fe400078e0207 */
[----:B------:R-:W-:Y:S02]  /*11e0*/  IMAD R15, R16, R9, R2 ;  /* 0x00000009100f7224 */ /* 0x000fe400078e0202 */
.L_x_15:
[----:B------:R-:W1:Y:S01]  /*11f0*/  LDCU UR4, c[0x0][0xb30] ;  /* 0x00016600ff0477ac */ /* 0x000e620008000800 */
[----:B------:R-:W2:Y:S08]  /*1200*/  S2UR UR37, SR_CgaCtaId ;  /* 0x00000000002579c3 */ /* 0x000eb00000008800 */
[----:B------:R-:W3:Y:S01]  /*1210*/  LDC R26, c[0x0][0xb24] ;  /* 0x0002c900ff1a7b82 */ /* 0x000ee20000000800 */
[----:B-1----:R-:W-:-:S09]  /*1220*/  UISETP.NE.AND UP1, UPT, UR4, 0x1, UPT ;  /* 0x000000010400788c */ /* 0x002fd2000bf25270 */
[----:B--2---:R-:W-:Y:S05]  /*1230*/  BRA.U UP1, `(.L_x_16) ;  /* 0x0000000101407547 */ /* 0x004fea000b800000 */
[----:B------:R-:W1:Y:S08]  /*1240*/  LDC.64 R4, c[0x0][0xb10] ;  /* 0x0002c400ff047b82 */ /* 0x000e700000000a00 */
[----:B------:R-:W2:Y:S08]  /*1250*/  LDC.64 R2, c[0x0][0xb18] ;  /* 0x0002c600ff027b82 */ /* 0x000eb00000000a00 */
[----:B------:R-:W4:Y:S08]  /*1260*/  LDC R6, c[0x0][0xb20] ;  /* 0x0002c800ff067b82 */ /* 0x000f300000000800 */
[----:B------:R-:W3:Y:S01]  /*1270*/  LDC R7, c[0x0][0xb0c] ;  /* 0x0002c300ff077b82 */ /* 0x000ee20000000800 */
[----:B-1----:R-:W-:-:S05]  /*1280*/  IMAD.HI.U32 R4, R15, R4, RZ ;  /* 0x000000040f047227 */ /* 0x002fca00078e00ff */
[----:B------:R-:W-:Y:S01]  /*1290*/  SHF.R.U32.HI R4, RZ, R5, R4 ;  /* 0x00000005ff047219 */ /* 0x000fe20000011604 */
[----:B--2---:R-:W-:Y:S01]  /*12a0*/  IMAD.HI.U32 R3, R14, R3, RZ ;  /* 0x000000030e037227 */ /* 0x004fe200078e00ff */
[----:B------:R-:W-:-:S04]  /*12b0*/  ISETP.NE.AND P0, PT, R2, 0x1, PT ;  /* 0x000000010200780c */ /* 0x000fc80003f05270 */
[----:B----4-:R-:W-:-:S04]  /*12c0*/  SHF.R.U32.HI R3, RZ, R6, R3 ;  /* 0x00000006ff037219 */ /* 0x010fc80000011603 */
[----:B------:R-:W-:Y:S02]  /*12d0*/  SEL R3, R14, R3, !P0 ;  /* 0x000000030e037207 */ /* 0x000fe40004000000 */
[----:B---3--:R-:W-:-:S04]  /*12e0*/  ISETP.NE.AND P1, PT, R7, 0x1, PT ;  /* 0x000000010700780c */ /* 0x008fc80003f25270 */
[----:B------:R-:W-:-:S05]  /*12f0*/  SEL R4, R15, R4, !P1 ;  /* 0x000000040f047207 */ /* 0x000fca0004800000 */
[----:B------:R-:W-:Y:S02]  /*1300*/  IMAD.IADD R5, R3, 0x1, -R4 ;  /* 0x0000000103057824 */ /* 0x000fe400078e0a04 */
[----:B------:R-:W-:Y:S02]  /*1310*/  IMAD.IADD R3, R4, 0x1, -R3 ;  /* 0x0000000104037824 */ /* 0x000fe400078e0a03 */
[----:B------:R-:W-:Y:S02]  /*1320*/  IMAD R15, R5, R7, R15 ;  /* 0x00000007050f7224 */ /* 0x000fe400078e020f */
[----:B------:R-:W-:-:S07]  /*1330*/  IMAD R14, R3, R2, R14 ;  /* 0x00000002030e7224 */ /* 0x000fce00078e020e */
.L_x_16:
[----:B------:R-:W-:Y:S01]  /*1340*/  BAR.SYNC.DEFER_BLOCKING 0x0 ;  /* 0x0000000000007b1d */ /* 0x000fe20000010000 */
[----:B------:R-:W-:Y:S01]  /*1350*/  UISETP.NE.AND UP1, UPT, UR8, 0x2, UPT ;  /* 0x000000020800788c */ /* 0x000fe2000bf25270 */
[----:B------:R-:W-:Y:S02]  /*1360*/  ISETP.NE.OR P5, PT, R0, 0x2, !P5 ;  /* 0x000000020000780c */ /* 0x000fe40006fa5670 */
[----:B------:R-:W-:-:S06]  /*1370*/  LOP3.LUT R2, R77, 0x1f, RZ, 0xc0, !PT ;  /* 0x0000001f4d027812 */ /* 0x000fcc00078ec0ff */
[----:B------:R-:W-:Y:S05]  /*1380*/  BRA.U UP1, `(.L_x_17) ;  /* 0x0000001101387547 */ /* 0x000fea000b800000 */
[----:B------:R-:W1:Y:S01]  /*1390*/  LDCU UR13, c[0x0][0x38c] ;  /* 0x00007180ff0d77ac */ /* 0x000e620008000800 */
[----:B------:R-:W2:Y:S01]  /*13a0*/  LDC R8, c[0x0][0x370] ;  /* 0x0000dc00ff087b82 */ /* 0x000ea20000000800 */
[----:B------:R-:W-:Y:S01]  /*13b0*/  PLOP3.LUT P1, PT, PT, PT, UP2, 0x80, 0x8 ;  /* 0x000000000008781c */ /* 0x000fe20003f2f028 */
[----:B------:R-:W-:Y:S01]  /*13c0*/  IMAD.MOV.U32 R17, RZ, RZ, 0x1 ;  /* 0x00000001ff117424 */ /* 0x000fe200078e00ff */
[----:B------:R-:W-:Y:S01]  /*13d0*/  ISETP.EQ.OR P4, PT, R2, RZ, P5 ;  /* 0x000000ff0200720c */ /* 0x000fe20002f82670 */
[----:B------:R-:W-:Y:S01]  /*13e0*/  IMAD.MOV.U32 R16, RZ, RZ, RZ ;  /* 0x000000ffff107224 */ /* 0x000fe200078e00ff */
[----:B------:R-:W-:Y:S02]  /*13f0*/  PLOP3.LUT P1, PT, P1, PT, PT, 0x8, 0x80 ;  /* 0x000000000080781c */ /* 0x000fe40000f2e170 */
[----:B------:R-:W-:Y:S01]  /*1400*/  CS2R R12, SRZ ;  /* 0x00000000000c7805 */ /* 0x000fe2000001ff00 */
[----:B------:R-:W-:Y:S01]  /*1410*/  IMAD.MOV.U32 R11, RZ, RZ, 0x1 ;  /* 0x00000001ff0b7424 */ /* 0x000fe200078e00ff */
[----:B------:R-:W4:Y:S01]  /*1420*/  LDC R0, c[0x0][0x374] ;  /* 0x0000dd00ff007b82 */ /* 0x000f220000000800 */
[----:B------:R-:W2:Y:S01]  /*1430*/  LDCU.64 UR22, c[0x0][0x348] ;  /* 0x00006900ff1677ac */ /* 0x000ea20008000a00 */
[----:B------:R-:W-:Y:S01]  /*1440*/  UMOV UR6, URZ ;  /* 0x000000ff00067c82 */ /* 0x000fe20008000000 */
[----:B-1----:R-:W-:-:S04]  /*1450*/  UIADD3 UR5, UPT, UPT, UR13, 0x1f, URZ ;  /* 0x0000001f0d057890 */ /* 0x002fc8000fffe0ff */
[----:B------:R-:W-:-:S04]  /*1460*/  USHF.R.S32.HI UR4, URZ, 0x1f, UR5 ;  /* 0x0000001fff047899 */ /* 0x000fc80008011405 */
[----:B------:R-:W-:-:S04]  /*1470*/  ULEA.HI UR4, UR4, UR5, URZ, 0x5 ;  /* 0x0000000504047291 */ /* 0x000fc8000f8f28ff */
[----:B------:R-:W-:Y:S02]  /*1480*/  USHF.R.S32.HI UR15, URZ, 0x5, UR4 ;  /* 0x00000005ff0f7899 */ /* 0x000fe40008011404 */
[----:B------:R-:W-:Y:S02]  /*1490*/  UIADD3 UR4, UPT, UPT, UR13, -0x1, URZ ;  /* 0xffffffff0d047890 */ /* 0x000fe4000fffe0ff */
[----:B------:R-:W-:Y:S02]  /*14a0*/  UISETP.LT.U32.AND UP0, UPT, UR15, 0x3, UPT ;  /* 0x000000030f00788c */ /* 0x000fe4000bf01070 */
[----:B------:R-:W-:Y:S02]  /*14b0*/  UISETP.GE.U32.AND UP1, UPT, UR4, -0x3f, UPT ;  /* 0xffffffc10400788c */ /* 0x000fe4000bf26070 */
[----:B------:R-:W-:Y:S02]  /*14c0*/  USEL UR14, UR15, 0x3, UP0 ;  /* 0x000000030f0e7887 */ /* 0x000fe40008000000 */
[----:B------:R-:W-:-:S02]  /*14d0*/  UIADD3 UR13, UPT, UPT, UR13, 0x3e, URZ ;  /* 0x0000003e0d0d7890 */ /* 0x000fc4000fffe0ff */
[----:B------:R-:W-:Y:S02]  /*14e0*/  UIADD3 UR5, UPT, UPT, UR14, -0x1, URZ ;  /* 0xffffffff0e057890 */ /* 0x000fe4000fffe0ff */
[----:B------:R-:W-:-:S03]  /*14f0*/  UIADD3 UR7, UPT, UPT, UR15, -UR14, URZ ;  /* 0x8000000e0f077290 */ /* 0x000fc6000fffe0ff */
[----:B------:R-:W-:-:S04]  /*1500*/  @UP1 UIADD3 UR5, UPT, UPT, UR14, URZ, URZ ;  /* 0x000000ff0e051290 */ /* 0x000fc8000fffe0ff */
[----:B--2---:R-:W-:-:S12]  /*1510*/  UIADD3 UR5, UPT, UPT, UR5, 0x1, URZ ;  /* 0x0000000105057890 */ /* 0x004fd8000fffe0ff */
.L_x_35:
[----:B------:R-:W-:Y:S01]  /*1520*/  UISETP.NE.AND UP0, UPT, UR37, URZ, UPT ;  /* 0x000000ff2500728c */ /* 0x000fe2000bf05270 */
[----:B------:R-:W1:Y:S08]  /*1530*/  S2UR UR37, SR_CgaCtaId ;  /* 0x00000000002579c3 */ /* 0x000e700000008800 */
[----:B------:R-:W-:Y:S05]  /*1540*/  BRA.U UP0, `(.L_x_18) ;  /* 0x0000000100347547 */ /* 0x000fea000b800000 */
[----:B------:R-:W2:Y:S01]  /*1550*/  S2R R2, SR_CgaCtaId ;  /* 0x0000000000027919 */ /* 0x000ea20000008800 */
[----:B------:R-:W-:-:S04]  /*1560*/  MOV R3, 0x400 ;  /* 0x0000040000037802 */ /* 0x000fc80000000f00 */
[----:B--2---:R-:W-:Y:S02]  /*1570*/  LEA R2, R2, R3, 0x18 ;  /* 0x0000000302027211 */ /* 0x004fe400078ec0ff */
[----:B------:R-:W-:-:S03]  /*1580*/  SHF.L.U32 R3, R11, 0x1f, RZ ;  /* 0x0000001f0b037819 */ /* 0x000fc600000006ff */
[----:B------:R-:W-:-:S04]  /*1590*/  IMAD R2, R12, 0x8, R2 ;  /* 0x000000080c027824 */ /* 0x000fc800078e0202 */
[----:B------:R-:W2:Y:S02]  /*15a0*/  SYNCS.PHASECHK.TRANS64.TRYWAIT P0, [R2+URZ+0xf0], R3 ;  /* 0x0000f003020075a7 */ /* 0x000ea400080011ff */
[----:B--2---:R-:W-:Y:S05]  /*15b0*/  @!P0 BRA `(.L_x_19) ;  /* 0x0000006800fc8947 */ /* 0x004fea0003800000 */
.L_x_130:
[----:B------:R-:W-:Y:S01]  /*15c0*/  VIADD R12, R12, 0x1 ;  /* 0x000000010c0c7836 */ /* 0x000fe20000000000 */
[----:B------:R2:W-:Y:S04]  /*15d0*/  SYNCS.ARRIVE.TRANS64.A1T0 RZ, [R2+URZ+0xe0], RZ ;  /* 0x0000e0ff02ff79a7 */ /* 0x0005e800081000ff */
[----:B------:R-:W-:-:S04]  /*15e0*/  ISETP.NE.AND P0, PT, R12, 0x2, PT ;  /* 0x000000020c00780c */ /* 0x000fc80003f05270 */
[----:B------:R-:W-:Y:S02]  /*15f0*/  SEL R12, R12, RZ, P0 ;  /* 0x000000ff0c0c7207 */ /* 0x000fe40000000000 */
[----:B--2---:R-:W-:-:S04]  /*1600*/  SEL R2, RZ, 0x1, P0 ;  /* 0x00000001ff027807 */ /* 0x004fc80000000000 */
[----:B------:R-:W-:-:S07]  /*1610*/  LOP3.LUT R11, R11, R2, RZ, 0x3c, !PT ;  /* 0x000000020b0b7212 */ /* 0x000fce00078e3cff */
.L_x_18:
[----:B------:R-:W-:Y:S01]  /*1620*/  UMOV UR4, 0x400 ;  /* 0x0000040000047882 */ /* 0x000fe20000000000 */
[----:B------:R-:W-:Y:S01]  /*1630*/  SHF.L.U32 R2, R17, 0x1f, RZ ;  /* 0x0000001f11027819 */ /* 0x000fe200000006ff */
[----:B-1----:R-:W-:Y:S01]  /*1640*/  ULEA UR4, UR37, UR4, 0x18 ;  /* 0x0000000425047291 */ /* 0x002fe2000f8ec0ff */
[----:B------:R-:W-:Y:S01]  /*1650*/  R2UR UR35, R15 ;  /* 0x000000000f2372ca */ /* 0x000fe200000e0000 */
[----:B------:R-:W-:Y:S01]  /*1660*/  UISETP.GE.U32.AND UP0, UPT, UR13, 0x3f, UPT ;  /* 0x0000003f0d00788c */ /* 0x000fe2000bf06070 */
[----:B------:R-:W-:Y:S01]  /*1670*/  R2UR UR11, R14 ;  /* 0x000000000e0b72ca */ /* 0x000fe200000e0000 */
[----:B------:R-:W-:Y:S01]  /*1680*/  ULEA UR8, UR6, UR4, 0x3 ;  /* 0x0000000406087291 */ /* 0x000fe2000f8e18ff */
[----:B------:R-:W-:-:S08]  /*1690*/  UMOV UR24, URZ ;  /* 0x000000ff00187c82 */ /* 0x000fd00008000000 */
[----:B------:R1:W2:Y:S01]  /*16a0*/  SYNCS.PHASECHK.TRANS64.TRYWAIT P0, [UR8+0x18], R2 ;  /* 0x00001802ff0075a7 */ /* 0x0002a20008001108 */
[----:B------:R-:W-:Y:S02]  /*16b0*/  USHF.L.U32 UR35, UR35, 0x6, URZ ;  /* 0x0000000623237899 */ /* 0x000fe400080006ff */
[----:B------:R-:W-:Y:S01]  /*16c0*/  USHF.L.U32 UR11, UR11, 0x7, URZ ;  /* 0x000000070b0b7899 */ /* 0x000fe200080006ff */
[----:B------:R-:W-:Y:S11]  /*16d0*/  BRA.U !UP0, `(.L_x_20) ;  /* 0x0000000108a87547 */ /* 0x000ff6000b800000 */
[----:B------:R-:W-:Y:S01]  /*16e0*/  UMOV UR16, URZ ;  /* 0x000000ff00107c82 */ /* 0x000fe20008000000 */
[----:B------:R-:W-:-:S05]  /*16f0*/  UMOV UR17, UR6 ;  /* 0x0000000600117c82 */ /* 0x000fca0008000000 */
.L_x_25:
[----:B-1----:R-:W-:Y:S01]  /*1700*/  ULEA UR33, UR17, UR4, 0x3 ;  /* 0x0000000411217291 */ /* 0x002fe2000f8e18ff */
[----:B--2---:R-:W-:Y:S01]  /*1710*/  @!P5 MOV R3, 0x6000 ;  /* 0x000060000003d802 */ /* 0x004fe20000000f00 */
[----:B--2---:R-:W-:Y:S10]  /*1720*/  @P0 BRA `(.L_x_21) ;  /* 0x00000000000c0947 */ /* 0x004ff40003800000 */
[----:B------:R-:W-:-:S04]  /*1730*/  SHF.L.U32 R4, R17, 0x1f, RZ ;  /* 0x0000001f11047819 */ /* 0x000fc800000006ff */
[----:B------:R-:W2:Y:S02]  /*1740*/  SYNCS.PHASECHK.TRANS64.TRYWAIT P0, [UR33+0x18], R4 ;  /* 0x00001804ff0075a7 */ /* 0x000ea40008001121 */
[----:B--2---:R-:W-:Y:S05]  /*1750*/  @!P0 BRA `(.L_x_22) ;  /* 0x0000006800a88947 */ /* 0x004fea0003800000 */
.L_x_21:
[----:B------:R2:W-:Y:S01]  /*1760*/  @!P5 SYNCS.ARRIVE.TRANS64 RZ, [UR33], R3 ;  /* 0x00000003ffffd9a7 */ /* 0x0005e20008000021 */
[----:B------:R-:W-:Y:S04]  /*1770*/  BSSY.RECONVERGENT B0, `(.L_x_23) ;  /* 0x0000003000007945 */ /* 0x000fe80003800200 */
[----:B------:R-:W-:Y:S05]  /*1780*/  @P4 BRA `(.L_x_24) ;  /* 0x0000000000044947 */ /* 0x000fea0003800000 */
[----:B------:R-:W-:Y:S05]  /*1790*/  BPT.TRAP 0x1 ;  /* 0x000000040000795c */ /* 0x000fea0000300000 */
.L_x_24:
[----:B------:R-:W-:Y:S05]  /*17a0*/  BSYNC.RECONVERGENT B0 ;  /* 0x0000000000007941 */ /* 0x000fea0003800200 */
.L_x_23:
[----:B------:R-:W-:Y:S02]  /*17b0*/  UIADD3 UR6, UPT, UPT, UR17, 0x1, URZ ;  /* 0x0000000111067890 */ /* 0x000fe4000fffe0ff */
[----:B------:R-:W-:Y:S02]  /*17c0*/  ULEA UR32, UR17, UR4, 0xd ;  /* 0x0000000411207291 */ /* 0x000fe4000f8e68ff */
[----:B------:R-:W-:Y:S02]  /*17d0*/  UISETP.NE.AND UP0, UPT, UR6, 0x3, UPT ;  /* 0x000000030600788c */ /* 0x000fe4000bf05270 */
[----:B------:R-:W-:Y:S02]  /*17e0*/  UIADD3 UR26, UP1, UPT, UR22, 0x80, URZ ;  /* 0x00000080161a7890 */ /* 0x000fe4000ff3e0ff */
[----:B------:R-:W-:Y:S02]  /*17f0*/  USEL UR9, URZ, 0x1, UP0 ;  /* 0x00000001ff097887 */ /* 0x000fe40008000000 */
[----:B------:R-:W-:-:S02]  /*1800*/  USEL UR6, UR6, URZ, UP0 ;  /* 0x000000ff06067287 */ /* 0x000fc40008000000 */
[----:B------:R-:W-:Y:S02]  /*1810*/  UIADD3 UR20, UP0, UPT, UR22, 0x180, URZ ;  /* 0x0000018016147890 */ /* 0x000fe4000ff1e0ff */
[----:B------:R-:W-:Y:S01]  /*1820*/  ULEA UR8, UR6, UR4, 0x3 ;  /* 0x0000000406087291 */ /* 0x000fe2000f8e18ff */
[----:B------:R-:W-:Y:S01]  /*1830*/  LOP3.LUT R17, R17, UR9, RZ, 0x3c, !PT ;  /* 0x0000000911117c12 */ /* 0x000fe2000f8e3cff */
[----:B------:R-:W-:Y:S02]  /*1840*/  USHF.L.U32 UR34, UR16, 0x5, URZ ;  /* 0x0000000510227899 */ /* 0x000fe400080006ff */
[----:B------:R-:W-:Y:S01]  /*1850*/  UIADD3.X UR27, UPT, UPT, URZ, UR23, URZ, UP1, !UPT ;  /* 0x00000017ff1b7290 */ /* 0x000fe20008ffe4ff */
[----:B-1----:R-:W-:Y:S01]  /*1860*/  SHF.L.U32 R2, R17, 0x1f, RZ ;  /* 0x0000001f11027819 */ /* 0x002fe200000006ff */
[----:B------:R-:W-:Y:S02]  /*1870*/  UIADD3 UR32, UPT, UPT, UR32, 0x8800, URZ ;  /* 0x0000880020207890 */ /* 0x000fe4000fffe0ff */
[----:B------:R-:W-:Y:S01]  /*1880*/  UIADD3.X UR21, UPT, UPT, URZ, UR23, URZ, UP0, !UPT ;  /* 0x00000017ff157290 */ /* 0x000fe200087fe4ff */
[----:B------:R1:W1:Y:S01]  /*1890*/  SYNCS.PHASECHK.TRANS64.TRYWAIT P0, [UR8+0x18], R2 ;  /* 0x00001802ff0075a7 */ /* 0x0002620008001108 */
[----:B------:R-:W-:Y:S01]  /*18a0*/  ULEA UR8, UR17, UR4, 0xe ;  /* 0x0000000411087291 */ /* 0x000fe2000f8e70ff */
[----:B------:R-:W-:Y:S01]  /*18b0*/  UMOV UR18, 0x0 ;  /* 0x0000000000127882 */ /* 0x000fe20000000000 */
[----:B------:R-:W-:-:S02]  /*18c0*/  UMOV UR19, 0x10000000 ;  /* 0x1000000000137882 */ /* 0x000fc40000000000 */
[----:B------:R-:W-:Y:S01]  /*18d0*/  UIADD3 UR8, UPT, UPT, UR8, 0xe800, URZ ;  /* 0x0000e80008087890 */ /* 0x000fe2000fffe0ff */
[----:B------:R1:W-:Y:S01]  /*18e0*/  UTMALDG.3D [UR32], [UR26], desc[UR18] ;  /* 0x000012201a0075b4 */ /* 0x0003e20008011000 */
[----:B------:R-:W-:Y:S01]  /*18f0*/  UMOV UR12, UR36 ;  /* 0x00000024000c7c82 */ /* 0x000fe20008000000 */
[----:B------:R-:W-:Y:S01]  /*1900*/  UMOV UR9, UR33 ;  /* 0x0000002100097c82 */ /* 0x000fe20008000000 */
[----:B------:R-:W-:Y:S01]  /*1910*/  UMOV UR10, UR34 ;  /* 0x00000022000a7c82 */ /* 0x000fe20008000000 */
[----:B------:R-:W-:Y:S01]  /*1920*/  UIADD3 UR16, UPT, UPT, UR16, 0x1, URZ ;  /* 0x0000000110107890 */ /* 0x000fe2000fffe0ff */
[----:B------:R-:W-:Y:S01]  /*1930*/  UMOV UR24, UR5 ;  /* 0x0000000500187c82 */ /* 0x000fe20008000000 */
[----:B------:R-:W-:Y:S02]  /*1940*/  UMOV UR17, UR6 ;  /* 0x0000000600117c82 */ /* 0x000fe40008000000 */
[----:B------:R1:W-:Y:S01]  /*1950*/  UTMALDG.3D [UR8], [UR20], desc[UR18] ;  /* 0x00001208140075b4 */ /* 0x0003e20008011000 */
[----:B------:R-:W-:-:S09]  /*1960*/  UISETP.NE.AND UP0, UPT, UR16, UR5, UPT ;  /* 0x000000051000728c */ /* 0x000fd2000bf05270 */
[----:B------:R-:W-:Y:S05]  /*1970*/  BRA.U UP0, `(.L_x_25) ;  /* 0xfffffffd00607547 */ /* 0x000fea000b83ffff */
.L_x_20:
[----:B-1----:R-:W-:Y:S01]  /*1980*/  ULEA UR8, UR6, UR4, 0x3 ;  /* 0x0000000406087291 */ /* 0x002fe2000f8e18ff */
[----:B------:R-:W-:Y:S01]  /*1990*/  SHF.L.U32 R2, R17, 0x1f, RZ ;  /* 0x0000001f11027819 */ /* 0x000fe200000006ff */
[----:B------:R-:W-:Y:S01]  /*19a0*/  @!P1 SYNCS.ARRIVE.TRANS64.A1T0 RZ, [UR4+0x78], RZ ;  /* 0x000078ffffff99a7 */ /* 0x000fe20008100004 */
[----:B------:R-:W-:-:S06]  /*19b0*/  UISETP.GT.AND UP0, UPT, UR15, UR14, UPT ;  /* 0x0000000e0f00728c */ /* 0x000fcc000bf04270 */
[----:B--2---:R1:W2:Y:S03]  /*19c0*/  SYNCS.PHASECHK.TRANS64.TRYWAIT P0, [UR8+0x18], R2 ;  /* 0x00001802ff0075a7 */ /* 0x0042a60008001108 */
[----:B------:R-:W-:Y:S05]  /*19d0*/  BRA.U !UP0, `(.L_x_26) ;  /* 0x0000000108ac7547 */ /* 0x000fea000b800000 */
[----:B------:R-:W-:Y:S01]  /*19e0*/  UIADD3 UR21, UPT, UPT, UR7, UR24, URZ ;  /* 0x0000001807157290 */ /* 0x000fe2000fffe0ff */
[----:B------:R-:W-:-:S11]  /*19f0*/  UMOV UR25, UR6 ;  /* 0x0000000600197c82 */ /* 0x000fd60008000000 */
.L_x_31:
[----:B-1----:R-:W-:Y:S01]  /*1a00*/  ULEA UR17, UR25, UR4, 0x3 ;  /* 0x0000000419117291 */ /* 0x002fe2000f8e18ff */
[----:B--2---:R-:W-:Y:S01]  /*1a10*/  @!P5 MOV R3, 0x6000 ;  /* 0x000060000003d802 */ /* 0x004fe20000000f00 */
[----:B--2---:R-:W-:Y:S10]  /*1a20*/  @P0 BRA `(.L_x_27) ;  /* 0x00000000000c0947 */ /* 0x004ff40003800000 */
[----:B------:R-:W-:-:S04]  /*1a30*/  SHF.L.U32 R4, R17, 0x1f, RZ ;  /* 0x0000001f11047819 */ /* 0x000fc800000006ff */
[----:B------:R-:W2:Y:S02]  /*1a40*/  SYNCS.PHASECHK.TRANS64.TRYWAIT P0, [UR17+0x18], R4 ;  /* 0x00001804ff0075a7 */ /* 0x000ea40008001111 */
[----:B--2---:R-:W-:Y:S05]  /*1a50*/  @!P0 BRA `(.L_x_28) ;  /* 0x0000006800008947 */ /* 0x004fea0003800000 */
.L_x_27:
[----:B------:R2:W-:Y:S01]  /*1a60*/  @!P5 SYNCS.ARRIVE.TRANS64 RZ, [UR17], R3 ;  /* 0x00000003ffffd9a7 */ /* 0x0005e20008000011 */
[----:B------:R-:W-:Y:S04]  /*1a70*/  BSSY.RECONVERGENT B0, `(.L_x_29) ;  /* 0x0000003000007945 */ /* 0x000fe80003800200 */
[----:B------:R-:W-:Y:S05]  /*1a80*/  @P4 BRA `(.L_x_30) ;  /* 0x0000000000044947 */ /* 0x000fea0003800000 */
[----:B------:R-:W-:Y:S05]  /*1a90*/  BPT.TRAP 0x1 ;  /* 0x000000040000795c */ /* 0x000fea0000300000 */
.L_x_30:
[----:B------:R-:W-:Y:S05]  /*1aa0*/  BSYNC.RECONVERGENT B0 ;  /* 0x0000000000007941 */ /* 0x000fea0003800200 */
.L_x_29:
        /* <DEDUP_REMOVED lines=10> */
[----:B------:R-:W-:Y:S01]  /*1b50*/  UIADD3 UR16, UPT, UPT, UR16, 0x8800, URZ ;  /* 0x0000880010107890 */ /* 0x000fe2000fffe0ff */
[----:B-1----:R-:W-:Y:S01]  /*1b60*/  SHF.L.U32 R2, R17, 0x1f, RZ ;  /* 0x0000001f11027819 */ /* 0x002fe200000006ff */
[----:B------:R-:W-:Y:S02]  /*1b70*/  UIADD3.X UR31, UPT, UPT, URZ, UR23, URZ, UP1, !UPT ;  /* 0x00000017ff1f7290 */ /* 0x000fe40008ffe4ff */
[----:B------:R-:W-:Y:S01]  /*1b80*/  UIADD3.X UR29, UPT, UPT, URZ, UR23, URZ, UP0, !UPT ;  /* 0x00000017ff1d7290 */ /* 0x000fe200087fe4ff */
[----:B------:R1:W1:Y:S01]  /*1b90*/  SYNCS.PHASECHK.TRANS64.TRYWAIT P0, [UR8+0x18], R2 ;  /* 0x00001802ff0075a7 */ /* 0x0002620008001108 */
[----:B------:R-:W-:Y:S01]  /*1ba0*/  ULEA UR8, UR25, UR4, 0xe ;  /* 0x0000000419087291 */ /* 0x000fe2000f8e70ff */
[----:B------:R-:W-:Y:S01]  /*1bb0*/  UMOV UR26, 0x0 ;  /* 0x00000000001a7882 */ /* 0x000fe20000000000 */
[----:B------:R-:W-:-:S02]  /*1bc0*/  UMOV UR27, 0x10000000 ;  /* 0x10000000001b7882 */ /* 0x000fc40000000000 */
[----:B------:R-:W-:Y:S01]  /*1bd0*/  UIADD3 UR8, UPT, UPT, UR8, 0xe800, URZ ;  /* 0x0000e80008087890 */ /* 0x000fe2000fffe0ff */
[----:B------:R-:W-:Y:S01]  /*1be0*/  UMOV UR19, UR35 ;  /* 0x0000002300137c82 */ /* 0x000fe20008000000 */
[----:B------:R-:W-:Y:S01]  /*1bf0*/  UMOV UR20, UR36 ;  /* 0x0000002400147c82 */ /* 0x000fe20008000000 */
[----:B------:R-:W-:Y:S01]  /*1c00*/  UMOV UR12, UR36 ;  /* 0x00000024000c7c82 */ /* 0x000fe20008000000 */
[----:B------:R-:W-:Y:S01]  /*1c10*/  UMOV UR9, UR17 ;  /* 0x0000001100097c82 */ /* 0x000fe20008000000 */
[----:B------:R-:W-:Y:S01]  /*1c20*/  UMOV UR10, UR18 ;  /* 0x00000012000a7c82 */ /* 0x000fe20008000000 */
[----:B------:R1:W-:Y:S01]  /*1c30*/  UTMALDG.3D [UR16], [UR30], desc[UR26] ;  /* 0x00001a101e0075b4 */ /* 0x0003e20008011000 */
[----:B------:R-:W-:Y:S01]  /*1c40*/  UIADD3 UR24, UPT, UPT, UR24, 0x1, URZ ;  /* 0x0000000118187890 */ /* 0x000fe2000fffe0ff */
[----:B------:R-:W-:-:S03]  /*1c50*/  UMOV UR25, UR6 ;  /* 0x0000000600197c82 */ /* 0x000fc60008000000 */
[----:B------:R-:W-:Y:S01]  /*1c60*/  UISETP.NE.AND UP0, UPT, UR24, UR21, UPT ;  /* 0x000000151800728c */ /* 0x000fe2000bf05270 */
[----:B------:R1:W-:Y:S08]  /*1c70*/  UTMALDG.3D [UR8], [UR28], desc[UR26] ;  /* 0x00001a081c0075b4 */ /* 0x0003f00008011000 */
[----:B------:R-:W-:Y:S05]  /*1c80*/  BRA.U UP0, `(.L_x_31) ;  /* 0xfffffffd005c7547 */ /* 0x000fea000b83ffff */
.L_x_26:
[C---:B-1----:R-:W-:Y:S01]  /*1c90*/  LEA R2, R16.reuse, UR4, 0x3 ;  /* 0x0000000410027c11 */ /* 0x042fe2000f8e18ff */
[----:B------:R-:W-:Y:S01]  /*1ca0*/  NOP ;  /* 0x0000000000007918 */ /* 0x000fe20000000000 */
[----:B--2---:R-:W-:Y:S02]  /*1cb0*/  SHF.L.U32 R3, R13, 0x1f, RZ ;  /* 0x0000001f0d037819 */ /* 0x004fe400000006ff */
[----:B------:R-:W-:Y:S02]  /*1cc0*/  LEA R4, R16, UR4, 0x4 ;  /* 0x0000000410047c11 */ /* 0x000fe4000f8e20ff */
[----:B------:R-:W1:Y:S02]  /*1cd0*/  SYNCS.PHASECHK.TRANS64.TRYWAIT P0, [R2+URZ+0x80], R3 ;  /* 0x00008003020075a7 */ /* 0x000e6400080011ff */
[----:B-1----:R-:W-:Y:S05]  /*1ce0*/  @!P0 BRA `(.L_x_32) ;  /* 0x0000006400748947 */ /* 0x002fea0003800000 */
.L_x_133:
[----:B------:R-:W2:Y:S01]  /*1cf0*/  LDS.128 R4, [R4+0x110] ;  /* 0x0001100004047984 */ /* 0x000ea20000000c00 */
[----:B---3--:R-:W-:Y:S01]  /*1d00*/  ISETP.GE.AND P0, PT, R26, 0x1, PT ;  /* 0x000000011a00780c */ /* 0x008fe20003f06270 */
[----:B-1----:R-:W-:Y:S01]  /*1d10*/  VIADD R2, R2, 0x90 ;  /* 0x0000009002027836 */ /* 0x002fe20000000000 */
[----:B------:R-:W-:Y:S01]  /*1d20*/  @!PT LDS RZ, [RZ] ;  /* 0x00000000fffff984 */ /* 0x000fe20000000800 */
[----:B------:R-:W-:Y:S01]  /*1d30*/  @!PT LDS RZ, [RZ] ;  /* 0x00000000fffff984 */ /* 0x000fe20000000800 */
[----:B------:R-:W-:Y:S01]  /*1d40*/  @!PT LDS RZ, [RZ] ;  /* 0x00000000fffff984 */ /* 0x000fe20000000800 */
[----:B------:R-:W-:Y:S01]  /*1d50*/  @!PT LDS RZ, [RZ] ;  /* 0x00000000fffff984 */ /* 0x000fe20000000800 */
[----:B------:R1:W-:Y:S06]  /*1d60*/  MEMBAR.ALL.CTA ;  /* 0x0000000000007992 */ /* 0x0003ec0000008000 */
[----:B-1----:R-:W1:Y:S01]  /*1d70*/  FENCE.VIEW.ASYNC.S ;  /* 0x00000000000073c6 */ /* 0x002e620000000000 */
[----:B------:R-:W-:-:S04]  /*1d80*/  PRMT R2, RZ, 0x654, R2 ;  /* 0x00000654ff027816 */ /* 0x000fc80000000002 */
[----:B-1----:R1:W-:Y:S01]  /*1d90*/  SYNCS.ARRIVE.TRANS64.RED.A1T0 RZ, [R2+URZ], RZ ;  /* 0x000000ff02ff79a7 */ /* 0x0023e200081004ff */
[----:B--2---:R-:W-:-:S13]  /*1da0*/  LOP3.LUT P2, RZ, R6, 0x1, RZ, 0xc0, !PT ;  /* 0x0000000106ff7812 */ /* 0x004fda000784c0ff */
[----:B------:R-:W-:Y:S01]  /*1db0*/  @P2 SHF.R.U32.HI R3, RZ, 0x10, R5 ;  /* 0x00000010ff032819 */ /* 0x000fe20000011605 */
[----:B------:R-:W-:Y:S01]  /*1dc0*/  VOTEU.ANY UP0, P2 ;  /* 0x0000000000ff7886 */ /* 0x000fe20001000100 */
[----:B------:R-:W-:Y:S02]  /*1dd0*/  @P2 MOV R10, R4 ;  /* 0x00000004000a2202 */ /* 0x000fe40000000f00 */
[----:B------:R-:W-:Y:S02]  /*1de0*/  @P2 R2UR.BROADCAST UR8, R3 ;  /* 0x00000000030822ca */ /* 0x000fe400008e0000 */
[----:B------:R-:W-:-:S11]  /*1df0*/  @P2 LOP3.LUT R9, R5, 0xffff, RZ, 0xc0, !PT ;  /* 0x0000ffff05092812 */ /* 0x000fd600078ec0ff */
[----:B------:R-:W-:Y:S01]  /*1e00*/  @UP0 UMOV UR36, UR8 ;  /* 0x0000000800240c82 */ /* 0x000fe20008000000 */
[----:B-1----:R-:W-:Y:S05]  /*1e10*/  @!P0 BRA `(.L_x_33) ;  /* 0x0000000000b88947 */ /* 0x002fea0003800000 */
[----:B------:R-:W4:Y:S01]  /*1e20*/  LDC.64 R4, c[0x0][0xb18] ;  /* 0x0002c600ff047b82 */ /* 0x000f220000000a00 */
[----:B------:R-:W-:-:S07]  /*1e30*/  ISETP.NE.AND P3, PT, R26, 0x1, PT ;  /* 0x000000011a00780c */ /* 0x000fce0003f65270 */
[----:B------:R-:W1:Y:S08]  /*1e40*/  LDC.64 R6, c[0x0][0xb10] ;  /* 0x0002c400ff067b82 */ /* 0x000e700000000a00 */
[----:B------:R-:W2:Y:S08]  /*1e50*/  LDC R14, c[0x0][0xb20] ;  /* 0x0002c800ff0e7b82 */ /* 0x000eb00000000800 */
[----:B------:R-:W3:Y:S01]  /*1e60*/  LDC R15, c[0x0][0xb0c] ;  /* 0x0002c300ff0f7b82 */ /* 0x000ee20000000800 */
[----:B----4-:R-:W-:Y:S01]  /*1e70*/  IMAD.HI.U32 R19, R0, R5, RZ ;  /* 0x0000000500137227 */ /* 0x010fe200078e00ff */
[----:B------:R-:W-:-:S03]  /*1e80*/  ISETP.NE.AND P0, PT, R4, 0x1, PT ;  /* 0x000000010400780c */ /* 0x000fc60003f05270 */
[----:B------:R-:W-:-:S03]  /*1e90*/  IMAD.HI.U32 R5, R9, R5, RZ ;  /* 0x0000000509057227 */ /* 0x000fc600078e00ff */
[----:B------:R-:W4:Y:S01]  /*1ea0*/  LDC.64 R2, c[0x0][0xb28] ;  /* 0x0002ca00ff027b82 */ /* 0x000f220000000a00 */
[----:B-1----:R-:W-:-:S04]  /*1eb0*/  IMAD.HI.U32 R20, R8, R6, RZ ;  /* 0x0000000608147227 */ /* 0x002fc800078e00ff */
[----:B------:R-:W-:Y:S01]  /*1ec0*/  IMAD.HI.U32 R21, R10, R6, RZ ;  /* 0x000000060a157227 */ /* 0x000fe200078e00ff */
[----:B------:R-:W-:Y:S02]  /*1ed0*/  SHF.R.U32.HI R20, RZ, R7, R20 ;  /* 0x00000007ff147219 */ /* 0x000fe40000011614 */
[-C--:B--2---:R-:W-:Y:S02]  /*1ee0*/  SHF.R.U32.HI R19, RZ, R14.reuse, R19 ;  /* 0x0000000eff137219 */ /* 0x084fe40000011613 */
[----:B------:R-:W-:Y:S02]  /*1ef0*/  SHF.R.U32.HI R5, RZ, R14, R5 ;  /* 0x0000000eff057219 */ /* 0x000fe40000011605 */
[----:B------:R-:W-:Y:S02]  /*1f00*/  SEL R19, R0, R19, !P0 ;  /* 0x0000001300137207 */ /* 0x000fe40004000000 */
[----:B------:R-:W-:Y:S02]  /*1f10*/  SHF.R.U32.HI R21, RZ, R7, R21 ;  /* 0x00000007ff157219 */ /* 0x000fe40000011615 */
[----:B---3--:R-:W-:-:S02]  /*1f20*/  ISETP.NE.AND P1, PT, R15, 0x1, PT ;  /* 0x000000010f00780c */ /* 0x008fc40003f25270 */
[----:B------:R-:W-:Y:S02]  /*1f30*/  SEL R5, R9, R5, !P0 ;  /* 0x0000000509057207 */ /* 0x000fe40004000000 */
[----:B------:R-:W-:Y:S02]  /*1f40*/  SEL R20, R8, R20, !P1 ;  /* 0x0000001408147207 */ /* 0x000fe40004800000 */
[----:B------:R-:W-:Y:S01]  /*1f50*/  SEL R21, R10, R21, !P1 ;  /* 0x000000150a157207 */ /* 0x000fe20004800000 */
[----:B----4-:R-:W-:-:S04]  /*1f60*/  IMAD.HI.U32 R18, R19, R2, RZ ;  /* 0x0000000213127227 */ /* 0x010fc800078e00ff */
        /* <DEDUP_REMOVED lines=10> */
[----:B------:R-:W-:-:S04]  /*2010*/  @!P0 IMAD.HI.U32 R7, R21, R2, RZ ;  /* 0x0000000215078227 */ /* 0x000fc800078e00ff */
[----:B------:R-:W-:Y:S01]  /*2020*/  IMAD.MOV R2, RZ, RZ, -R6 ;  /* 0x000000ffff027224 */ /* 0x000fe200078e0a06 */
[----:B------:R-:W-:Y:S02]  /*2030*/  @!P0 SHF.R.U32.HI R3, RZ, R3, R7 ;  /* 0x00000003ff038219 */ /* 0x000fe40000011607 */
[----:B------:R-:W-:Y:S01]  /*2040*/  IADD3 R7, PT, PT, -R5, RZ, RZ ;  /* 0x000000ff05077210 */ /* 0x000fe20007ffe1ff */
[----:B------:R-:W-:Y:S01]  /*2050*/  IMAD R2, R26, R2, R5 ;  /* 0x000000021a027224 */ /* 0x000fe200078e0205 */
        /* <DEDUP_REMOVED lines=10> */
.L_x_33:
[----:B------:R-:W1:Y:S02]  /*2100*/  LDCU UR8, c[0x0][0xb30] ;  /* 0x00016600ff0877ac */ /* 0x000e640008000800 */
[----:B-1----:R-:W-:-:S09]  /*2110*/  UISETP.NE.AND UP0, UPT, UR8, 0x1, UPT ;  /* 0x000000010800788c */ /* 0x002fd2000bf05270 */
[----:B------:R-:W-:Y:S05]  /*2120*/  BRA.U UP0, `(.L_x_34) ;  /* 0x0000000100407547 */ /* 0x000fea000b800000 */
[----:B------:R-:W1:Y:S08]  /*2130*/  LDC.64 R4, c[0x0][0xb10] ;  /* 0x0002c400ff047b82 */ /* 0x000e700000000a00 */
[----:B------:R-:W2:Y:S08]  /*2140*/  LDC.64 R2, c[0x0][0xb18] ;  /* 0x0002c600ff027b82 */ /* 0x000eb00000000a00 */
[----:B------:R-:W3:Y:S08]  /*2150*/  LDC R6, c[0x0][0xb20] ;  /* 0x0002c800ff067b82 */ /* 0x000ef00000000800 */
[----:B------:R-:W4:Y:S01]  /*2160*/  LDC R7, c[0x0][0xb0c] ;  /* 0x0002c300ff077b82 */ /* 0x000f220000000800 */
[----:B-1----:R-:W-:-:S05]  /*2170*/  IMAD.HI.U32 R4, R10, R4, RZ ;  /* 0x000000040a047227 */ /* 0x002fca00078e00ff */
[----:B------:R-:W-:Y:S01]  /*2180*/  SHF.R.U32.HI R4, RZ, R5, R4 ;  /* 0x00000005ff047219 */ /* 0x000fe20000011604 */
[----:B--2---:R-:W-:Y:S01]  /*2190*/  IMAD.HI.U32 R3, R9, R3, RZ ;  /* 0x0000000309037227 */ /* 0x004fe200078e00ff */
[----:B------:R-:W-:-:S04]  /*21a0*/  ISETP.NE.AND P0, PT, R2, 0x1, PT ;  /* 0x000000010200780c */ /* 0x000fc80003f05270 */
[----:B---3--:R-:W-:-:S04]  /*21b0*/  SHF.R.U32.HI R3, RZ, R6, R3 ;  /* 0x00000006ff037219 */ /* 0x008fc80000011603 */
[----:B------:R-:W-:Y:S02]  /*21c0*/  SEL R3, R9, R3, !P0 ;  /* 0x0000000309037207 */ /* 0x000fe40004000000 */
[----:B----4-:R-:W-:-:S04]  /*21d0*/  ISETP.NE.AND P1, PT, R7, 0x1, PT ;  /* 0x000000010700780c */ /* 0x010fc80003f25270 */
[----:B------:R-:W-:-:S05]  /*21e0*/  SEL R4, R10, R4, !P1 ;  /* 0x000000040a047207 */ /* 0x000fca0004800000 */
[----:B------:R-:W-:Y:S02]  /*21f0*/  IMAD.IADD R5, R3, 0x1, -R4 ;  /* 0x0000000103057824 */ /* 0x000fe400078e0a04 */
[----:B------:R-:W-:Y:S02]  /*2200*/  IMAD.IADD R3, R4, 0x1, -R3 ;  /* 0x0000000104037824 */ /* 0x000fe400078e0a03 */
[----:B------:R-:W-:Y:S02]  /*2210*/  IMAD R10, R5, R7, R10 ;  /* 0x00000007050a7224 */ /* 0x000fe400078e020a */
[----:B------:R-:W-:-:S07]  /*2220*/  IMAD R9, R3, R2, R9 ;  /* 0x0000000203097224 */ /* 0x000fce00078e0209 */
.L_x_34:
[----:B------:R-:W-:Y:S01]  /*2230*/  VIADD R16, R16, 0x1 ;  /* 0x0000000110107836 */ /* 0x000fe20000000000 */
[----:B------:R-:W-:Y:S01]  /*2240*/  PLOP3.LUT P1, PT, PT, PT, PT, 0x80, 0x8 ;  /* 0x000000000008781c */ /* 0x000fe20003f2f070 */
[----:B------:R-:W-:Y:S02]  /*2250*/  IMAD.IADD R15, R10, 0x1, R63 ;  /* 0x000000010a0f7824 */ /* 0x000fe400078e023f */
[----:B------:R-:W-:Y:S01]  /*2260*/  IMAD.IADD R14, R9, 0x1, R62 ;  /* 0x00000001090e7824 */ /* 0x000fe200078e023e */
[----:B------:R-:W-:-:S04]  /*2270*/  ISETP.NE.AND P0, PT, R16, 0x2, PT ;  /* 0x000000021000780c */ /* 0x000fc80003f05270 */
[----:B------:R-:W-:Y:S02]  /*2280*/  SEL R2, RZ, 0x1, P0 ;  /* 0x00000001ff027807 */ /* 0x000fe40000000000 */
[----:B------:R-:W-:Y:S02]  /*2290*/  SEL R16, R16, RZ, P0 ;  /* 0x000000ff10107207 */ /* 0x000fe40000000000 */
[----:B------:R-:W-:Y:S01]  /*22a0*/  LOP3.LUT R13, R13, R2, RZ, 0x3c, !PT ;  /* 0x000000020d0d7212 */ /* 0x000fe200078e3cff */
[----:B------:R-:W-:Y:S06]  /*22b0*/  @P2 BRA `(.L_x_35) ;  /* 0xfffffff000982947 */ /* 0x000fec000383ffff */
[----:B------:R-:W-:Y:S01]  /*22c0*/  UIADD3 UR4, UPT, UPT, UR4, 0x18, URZ ;  /* 0x0000001804047890 */ /* 0x000fe2000fffe0ff */
[----:B------:R-:W-:-:S03]  /*22d0*/  SHF.L.U32 R2, R17, 0x1f, RZ ;  /* 0x0000001f11027819 */ /* 0x000fc600000006ff */
[----:B------:R-:W-:-:S09]  /*22e0*/  ULEA UR5, UR6, UR4, 0x3 ;  /* 0x0000000406057291 */ /* 0x000fd2000f8e18ff */
[----:B------:R-:W1:Y:S02]  /*22f0*/  SYNCS.PHASECHK.TRANS64.TRYWAIT P0, [UR5], R2 ;  /* 0x00000002ff0075a7 */ /* 0x000e640008001105 */
[----:B-1----:R-:W-:Y:S05]  /*2300*/  @!P0 BRA `(.L_x_36) ;  /* 0x0000006000008947 */ /* 0x002fea0003800000 */
.L_x_135:
[----:B------:R-:W-:-:S04]  /*2310*/  UIADD3 UR6, UPT, UPT, UR6, 0x1, URZ ;  /* 0x0000000106067890 */ /* 0x000fc8000fffe0ff */
[----:B------:R-:W-:-:S04]  /*2320*/  UISETP.NE.AND UP0, UPT, UR6, 0x3, UPT ;  /* 0x000000030600788c */ /* 0x000fc8000bf05270 */
[----:B------:R-:W-:Y:S02]  /*2330*/  USEL UR7, URZ, 0x1, UP0 ;  /* 0x00000001ff077887 */ /* 0x000fe40008000000 */
[----:B------:R-:W-:-:S04]  /*2340*/  USEL UR6, UR6, URZ, UP0 ;  /* 0x000000ff06067287 */ /* 0x000fc80008000000 */
[----:B------:R-:W-:Y:S01]  /*2350*/  ULEA UR5, UR6, UR4, 0x3 ;  /* 0x0000000406057291 */ /* 0x000fe2000f8e18ff */
[----:B------:R-:W-:-:S04]  /*2360*/  LOP3.LUT R17, R17, UR7, RZ, 0x3c, !PT ;  /* 0x0000000711117c12 */ /* 0x000fc8000f8e3cff */
[----:B-1----:R-:W-:-:S04]  /*2370*/  SHF.L.U32 R2, R17, 0x1f, RZ ;  /* 0x0000001f11027819 */ /* 0x002fc800000006ff */
[----:B------:R-:W1:Y:S02]  /*2380*/  SYNCS.PHASECHK.TRANS64.TRYWAIT P0, [UR5], R2 ;  /* 0x00000002ff0075a7 */ /* 0x000e640008001105 */
[----:B-1----:R-:W-:Y:S05]  /*2390*/  @!P0 BRA `(.L_x_37) ;  /* 0x0000005c00f48947 */ /* 0x002fea0003800000 */
.L_x_137:
[----:B------:R-:W-:-:S04]  /*23a0*/  UIADD3 UR6, UPT, UPT, UR6, 0x1, URZ ;  /* 0x0000000106067890 */ /* 0x000fc8000fffe0ff */
[----:B------:R-:W-:-:S04]  /*23b0*/  UISETP.NE.AND UP0, UPT, UR6, 0x3, UPT ;  /* 0x000000030600788c */ /* 0x000fc8000bf05270 */
[----:B------:R-:W-:Y:S02]  /*23c0*/  USEL UR5, URZ, 0x1, UP0 ;  /* 0x00000001ff057887 */ /* 0x000fe40008000000 */
[----:B------:R-:W-:-:S04]  /*23d0*/  USEL UR6, UR6, URZ, UP0 ;  /* 0x000000ff06067287 */ /* 0x000fc80008000000 */
[----:B------:R-:W-:Y:S01]  /*23e0*/  ULEA UR6, UR6, UR4, 0x3 ;  /* 0x0000000406067291 */ /* 0x000fe2000f8e18ff */
[----:B-1----:R-:W-:-:S04]  /*23f0*/  LOP3.LUT R2, R17, UR5, RZ, 0x3c, !PT ;  /* 0x0000000511027c12 */ /* 0x002fc8000f8e3cff */
[----:B------:R-:W-:Y:S01]  /*2400*/  SHF.L.U32 R2, R2, 0x1f, RZ ;  /* 0x0000001f02027819 */ /* 0x000fe200000006ff */
[----:B----4-:R-:W-:-:S07]  /*2410*/  IMAD.U32 R0, RZ, RZ, UR6 ;  /* 0x00000006ff007e24 */ /* 0x010fce000f8e00ff */
.L_x_38:
[----:B-1----:R1:W2:Y:S02]  /*2420*/  SYNCS.PHASECHK.TRANS64.TRYWAIT P0, [R0+URZ], R2 ;  /* 0x00000002000075a7 */ /* 0x0022a400080011ff */
[----:B--2---:R-:W-:Y:S05]  /*2430*/  @!P0 NANOSLEEP.SYNCS 0x989680 ;  /* 0x009896800000895d */ /* 0x004fea0003900000 */
[----:B------:R-:W2:Y:S02]  /*2440*/  @!P0 SYNCS.PHASECHK.TRANS64 P0, [R0+URZ], R2 ;  /* 0x00000002000085a7 */ /* 0x000ea400080010ff */
[----:B--2---:R-:W-:Y:S05]  /*2450*/  @P0 EXIT ;  /* 0x000000000000094d */ /* 0x004fea0003800000 */
[----:B------:R-:W-:Y:S05]  /*2460*/  BRA `(.L_x_38) ;  /* 0xfffffffc00ec7947 */ /* 0x000fea000383ffff */
.L_x_17:
[----:B------:R-:W-:-:S04]  /*2470*/  UISETP.NE.AND UP1, UPT, UR37, URZ, UPT ;  /* 0x000000ff2500728c */ /* 0x000fc8000bf25270 */
[----:B------:R-:W-:-:S09]  /*2480*/  UISETP.NE.OR UP1, UPT, UR8, 0x1, UP1 ;  /* 0x000000010800788c */ /* 0x000fd20008f25670 */
[----:B------:R-:W-:Y:S05]  /*2490*/  BRA.U UP1, `(.L_x_39) ;  /* 0x0000000501487547 */ /* 0x000fea000b800000 */
[----:B------:R-:W-:Y:S01]  /*24a0*/  ISETP.NE.AND P2, PT, R2, RZ, PT ;  /* 0x000000ff0200720c */ /* 0x000fe20003f45270 */
[----:B------:R-:W-:Y:S01]  /*24b0*/  IMAD.MOV.U32 R12, RZ, RZ, 0x1 ;  /* 0x00000001ff0c7424 */ /* 0x000fe200078e00ff */
[----:B------:R-:W-:Y:S02]  /*24c0*/  CS2R R10, SRZ ;  /* 0x00000000000a7805 */ /* 0x000fe4000001ff00 */
[----:B------:R-:W-:Y:S01]  /*24d0*/  CS2R R8, SRZ ;  /* 0x0000000000087805 */ /* 0x000fe2000001ff00 */
[----:B------:R-:W-:Y:S01]  /*24e0*/  UMOV UR4, 0x400 ;  /* 0x0000040000047882 */ /* 0x000fe20000000000 */
[----:B------:R-:W-:Y:S01]  /*24f0*/  UMOV UR6, URZ ;  /* 0x000000ff00067c82 */ /* 0x000fe20008000000 */
[----:B------:R-:W-:-:S12]  /*2500*/  ULEA UR37, UR37, UR4, 0x18 ;  /* 0x0000000425257291 */ /* 0x000fd8000f8ec0ff */
.L_x_43:
[----:B------:R-:W-:Y:S02]  /*2510*/  LEA R0, R8, UR37, 0x3 ;  /* 0x0000002508007c11 */ /* 0x000fe4000f8e18ff */
[----:B------:R-:W-:-:S03]  /*2520*/  SHF.L.U32 R4, R9, 0x1f, RZ ;  /* 0x0000001f09047819 */ /* 0x000fc600000006ff */
[----:B------:R-:W-:Y:S01]  /*2530*/  VIADD R5, R0, 0xf0 ;  /* 0x000000f000057836 */ /* 0x000fe20000000000 */
[----:B------:R-:W1:Y:S02]  /*2540*/  SYNCS.PHASECHK.TRANS64.TRYWAIT P0, [R0+URZ+0xe0], R4 ;  /* 0x0000e004000075a7 */ /* 0x000e6400080011ff */
[----:B-1----:R-:W-:Y:S05]  /*2550*/  @!P0 BRA `(.L_x_40) ;  /* 0x0000005c009c8947 */ /* 0x002fea0003800000 */
.L_x_138:
[----:B------:R-:W-:Y:S01]  /*2560*/  ULEA UR5, UR6, UR37, 0x3 ;  /* 0x0000002506057291 */ /* 0x000fe2000f8e18ff */
[----:B-1----:R-:W-:Y:S01]  /*2570*/  PRMT R0, RZ, 0x654, R5 ;  /* 0x00000654ff007816 */ /* 0x002fe20000000005 */
[----:B------:R-:W-:Y:S01]  /*2580*/  @!P2 IMAD.MOV.U32 R4, RZ, RZ, 0x10 ;  /* 0x00000010ff04a424 */ /* 0x000fe200078e00ff */
[----:B------:R-:W-:Y:S01]  /*2590*/  SHF.L.U32 R5, R12, 0x1f, RZ ;  /* 0x0000001f0c057819 */ /* 0x000fe200000006ff */
[----:B------:R-:W-:Y:S01]  /*25a0*/  UIADD3 UR4, UPT, UPT, UR5, 0x80, URZ ;  /* 0x0000008005047890 */ /* 0x000fe2000fffe0ff */
[----:B------:R1:W-:Y:S05]  /*25b0*/  SYNCS.ARRIVE.TRANS64.RED.A1T0 RZ, [R0+URZ], RZ ;  /* 0x000000ff00ff79a7 */ /* 0x0003ea00081004ff */
[----:B------:R-:W-:Y:S01]  /*25c0*/  IMAD.U32 R6, RZ, RZ, UR4 ;  /* 0x00000004ff067e24 */ /* 0x000fe2000f8e00ff */
[----:B------:R-:W2:Y:S04]  /*25d0*/  SYNCS.PHASECHK.TRANS64.TRYWAIT P0, [UR5+0x90], R5 ;  /* 0x00009005ff0075a7 */ /* 0x000ea80008001105 */
[----:B------:R-:W-:Y:S01]  /*25e0*/  PRMT R6, R2, 0x654, R6 ;  /* 0x0000065402067816 */ /* 0x000fe20000000006 */
[----:B-12---:R-:W-:Y:S06]  /*25f0*/  @!P0 BRA `(.L_x_41) ;  /* 0x0000005c00888947 */ /* 0x006fec0003800000 */
.L_x_140:
[----:B------:R-:W-:Y:S01]  /*2600*/  ULEA UR4, UR6, UR37, 0x4 ;  /* 0x0000002506047291 */ /* 0x000fe2000f8e20ff */
[----:B------:R-:W-:Y:S01]  /*2610*/  SEL R3, R6, R3, !P2 ;  /* 0x0000000306037207 */ /* 0x000fe20005000000 */
[----:B------:R-:W-:Y:S01]  /*2620*/  UIADD3 UR5, UPT, UPT, UR5, 0x80, URZ ;  /* 0x0000008005057890 */ /* 0x000fe2000fffe0ff */
[----:B-1----:R-:W-:Y:S01]  /*2630*/  LEA R0, R11, UR37, 0x3 ;  /* 0x000000250b007c11 */ /* 0x002fe2000f8e18ff */
[----:B------:R-:W-:Y:S01]  /*2640*/  UIADD3 UR4, UPT, UPT, UR4, 0x110, URZ ;  /* 0x0000011004047890 */ /* 0x000fe2000fffe0ff */
[----:B------:R1:W-:Y:S01]  /*2650*/  @!P2 SYNCS.ARRIVE.TRANS64.RED RZ, [R3+URZ], R4 ;  /* 0x0000000403ffa9a7 */ /* 0x0003e200080004ff */
[----:B------:R-:W-:Y:S01]  /*2660*/  UIADD3 UR6, UPT, UPT, UR6, 0x1, URZ ;  /* 0x0000000106067890 */ /* 0x000fe2000fffe0ff */
[----:B------:R-:W-:-:S03]  /*2670*/  VIADD R8, R8, 0x1 ;  /* 0x0000000108087836 */ /* 0x000fc60000000000 */
[----:B------:R-:W-:Y:S02]  /*2680*/  UISETP.NE.AND UP0, UPT, UR6, 0x2, UPT ;  /* 0x000000020600788c */ /* 0x000fe4000bf05270 */
[----:B------:R-:W-:Y:S01]  /*2690*/  ISETP.NE.AND P0, PT, R8, 0x2, PT ;  /* 0x000000020800780c */ /* 0x000fe20003f05270 */
[----:B------:R-:W-:Y:S06]  /*26a0*/  UGETNEXTWORKID.BROADCAST [UR4], [UR5] ;  /* 0x00000000040073ca */ /* 0x000fec0008000100 */
[----:B------:R-:W-:Y:S02]  /*26b0*/  USEL UR4, URZ, 0x1, UP0 ;  /* 0x00000001ff047887 */ /* 0x000fe40008000000 */
[----:B------:R-:W-:-:S04]  /*26c0*/  USEL UR6, UR6, URZ, UP0 ;  /* 0x000000ff06067287 */ /* 0x000fc80008000000 */
[----:B------:R-:W-:Y:S02]  /*26d0*/  LOP3.LUT R12, R12, UR4, RZ, 0x3c, !PT ;  /* 0x000000040c0c7c12 */ /* 0x000fe4000f8e3cff */
[----:B-1----:R-:W-:-:S04]  /*26e0*/  SHF.L.U32 R4, R10, 0x1f, RZ ;  /* 0x0000001f0a047819 */ /* 0x002fc800000006ff */
[----:B------:R-:W1:Y:S02]  /*26f0*/  SYNCS.PHASECHK.TRANS64.TRYWAIT P1, [R0+URZ+0x80], R4 ;  /* 0x00008004000075a7 */ /* 0x000e6400080211ff */
[----:B-1----:R-:W-:Y:S05]  /*2700*/  @!P1 BRA `(.L_x_42) ;  /* 0x0000005c005c9947 */ /* 0x002fea0003800000 */
.L_x_141:
[C---:B-1----:R-:W-:Y:S01]  /*2710*/  LEA R4, R11.reuse, UR37, 0x4 ;  /* 0x000000250b047c11 */ /* 0x042fe2000f8e20ff */
[----:B------:R-:W-:Y:S01]  /*2720*/  VIADD R0, R0, 0x90 ;  /* 0x0000009000007836 */ /* 0x000fe20000000000 */
[----:B------:R-:W-:Y:S01]  /*2730*/  SEL R8, R8, RZ, P0 ;  /* 0x000000ff08087207 */ /* 0x000fe20000000000 */
[----:B------:R-:W-:-:S03]  /*2740*/  VIADD R11, R11, 0x1 ;  /* 0x000000010b0b7836 */ /* 0x000fc60000000000 */
[----:B------:R-:W1:Y:S01]  /*2750*/  LDS.128 R4, [R4+0x110] ;  /* 0x0001100004047984 */ /* 0x000e620000000c00 */
[----:B------:R-:W-:Y:S02]  /*2760*/  PRMT R0, RZ, 0x654, R0 ;  /* 0x00000654ff007816 */ /* 0x000fe40000000000 */
[C---:B------:R-:W-:Y:S01]  /*2770*/  ISETP.NE.AND P1, PT, R11.reuse, 0x2, PT ;  /* 0x000000020b00780c */ /* 0x040fe20003f25270 */
[----:B------:R-:W-:Y:S01]  /*2780*/  @!PT LDS RZ, [RZ] ;  /* 0x00000000fffff984 */ /* 0x000fe20000000800 */
[----:B------:R-:W-:Y:S01]  /*2790*/  @!PT LDS RZ, [RZ] ;  /* 0x00000000fffff984 */ /* 0x000fe20000000800 */
[----:B------:R-:W-:Y:S01]  /*27a0*/  @!PT LDS RZ, [RZ] ;  /* 0x00000000fffff984 */ /* 0x000fe20000000800 */
[----:B------:R-:W-:Y:S01]  /*27b0*/  @!PT LDS RZ, [RZ] ;  /* 0x00000000fffff984 */ /* 0x000fe20000000800 */
[----:B------:R2:W-:Y:S06]  /*27c0*/  MEMBAR.ALL.CTA ;  /* 0x0000000000007992 */ /* 0x0005ec0000008000 */
[----:B--2---:R-:W2:Y:S01]  /*27d0*/  FENCE.VIEW.ASYNC.S ;  /* 0x00000000000073c6 */ /* 0x004ea20000000000 */
[----:B------:R-:W-:Y:S01]  /*27e0*/  SEL R11, R11, RZ, P1 ;  /* 0x000000ff0b0b7207 */ /* 0x000fe20000800000 */
[----:B--2---:R2:W-:Y:S01]  /*27f0*/  SYNCS.ARRIVE.TRANS64.RED.A1T0 RZ, [R0+URZ], RZ ;  /* 0x000000ff00ff79a7 */ /* 0x0045e200081004ff */
[----:B-1----:R-:W-:-:S02]  /*2800*/  LOP3.LUT P3, RZ, R6, 0x1, RZ, 0xc0, !PT ;  /* 0x0000000106ff7812 */ /* 0x002fc4000786c0ff */
[----:B------:R-:W-:-:S04]  /*2810*/  SEL R4, RZ, 0x1, P1 ;  /* 0x00000001ff047807 */ /* 0x000fc80000800000 */
[----:B------:R-:W-:Y:S02]  /*2820*/  LOP3.LUT R10, R10, R4, RZ, 0x3c, !PT ;  /* 0x000000040a0a7212 */ /* 0x000fe400078e3cff */
[----:B--2---:R-:W-:-:S04]  /*2830*/  SEL R0, RZ, 0x1, P0 ;  /* 0x00000001ff007807 */ /* 0x004fc80000000000 */
[----:B------:R-:W-:Y:S01]  /*2840*/  LOP3.LUT R9, R9, R0, RZ, 0x3c, !PT ;  /* 0x0000000009097212 */ /* 0x000fe200078e3cff */
[----:B------:R-:W-:Y:S06]  /*2850*/  @P3 BRA `(.L_x_43) ;  /* 0xfffffffc002c3947 */ /* 0x000fec000383ffff */
[----:B------:R-:W-:Y:S01]  /*2860*/  ULEA UR5, UR6, UR37, 0x3 ;  /* 0x0000002506057291 */ /* 0x000fe2000f8e18ff */
[----:B------:R-:W-:-:S08]  /*2870*/  SHF.L.U32 R2, R12, 0x1f, RZ ;  /* 0x0000001f0c027819 */ /* 0x000fd000000006ff */
[----:B------:R-:W1:Y:S02]  /*2880*/  SYNCS.PHASECHK.TRANS64 P0, [UR5+0x90], R2 ;  /* 0x00009002ff0075a7 */ /* 0x000e640008001005 */
[----:B-1----:R-:W-:Y:S05]  /*2890*/  @P0 BRA `(.L_x_44) ;  /* 0x0000000000080947 */ /* 0x002fea0003800000 */
[----:B------:R-:W1:Y:S02]  /*28a0*/  SYNCS.PHASECHK.TRANS64.TRYWAIT P0, [UR5+0x90], R2 ;  /* 0x00009002ff0075a7 */ /* 0x000e640008001105 */
[----:B-1----:R-:W-:Y:S05]  /*28b0*/  @!P0 BRA `(.L_x_45) ;  /* 0x0000005c00048947 */ /* 0x002fea0003800000 */
.L_x_44:
[----:B------:R-:W-:-:S04]  /*28c0*/  UIADD3 UR4, UPT, UPT, UR6, 0x1, URZ ;  /* 0x0000000106047890 */ /* 0x000fc8000fffe0ff */
[----:B------:R-:W-:-:S04]  /*28d0*/  UISETP.NE.AND UP0, UPT, UR4, 0x2, UPT ;  /* 0x000000020400788c */ /* 0x000fc8000bf05270 */
[----:B------:R-:W-:Y:S02]  /*28e0*/  USEL UR7, URZ, 0x1, UP0 ;  /* 0x00000001ff077887 */ /* 0x000fe40008000000 */
[----:B------:R-:W-:-:S04]  /*28f0*/  USEL UR4, UR4, URZ, UP0 ;  /* 0x000000ff04047287 */ /* 0x000fc80008000000 */
[----:B------:R-:W-:Y:S01]  /*2900*/  ULEA UR4, UR4, UR37, 0x3 ;  /* 0x0000002504047291 */ /* 0x000fe2000f8e18ff */
[----:B-1----:R-:W-:-:S04]  /*2910*/  LOP3.LUT R2, R12, UR7, RZ, 0x3c, !PT ;  /* 0x000000070c027c12 */ /* 0x002fc8000f8e3cff */
[----:B------:R-:W-:-:S04]  /*2920*/  SHF.L.U32 R0, R2, 0x1f, RZ ;  /* 0x0000001f02007819 */ /* 0x000fc800000006ff */
[----:B------:R-:W1:Y:S02]  /*2930*/  SYNCS.PHASECHK.TRANS64 P0, [UR4+0x90], R0 ;  /* 0x00009000ff0075a7 */ /* 0x000e640008001004 */
[----:B-1----:R-:W-:Y:S05]  /*2940*/  @P0 EXIT ;  /* 0x000000000000094d */ /* 0x002fea0003800000 */
[----:B------:R-:W-:Y:S02]  /*2950*/  SHF.L.U32 R2, R2, 0x1f, RZ ;  /* 0x0000001f02027819 */ /* 0x000fe400000006ff */
[----:B------:R-:W-:-:S07]  /*2960*/  MOV R0, UR4 ;  /* 0x0000000400007c02 */ /* 0x000fce0008000f00 */
.L_x_46:
[----:B-1----:R1:W2:Y:S02]  /*2970*/  SYNCS.PHASECHK.TRANS64.TRYWAIT P0, [R0+URZ+0x90], R2 ;  /* 0x00009002000075a7 */ /* 0x0022a400080011ff */
[----:B--2---:R-:W-:Y:S05]  /*2980*/  @!P0 NANOSLEEP.SYNCS 0x989680 ;  /* 0x009896800000895d */ /* 0x004fea0003900000 */
[----:B------:R-:W2:Y:S02]  /*2990*/  @!P0 SYNCS.PHASECHK.TRANS64 P0, [R0+URZ+0x90], R2 ;  /* 0x00009002000085a7 */ /* 0x000ea400080010ff */
[----:B--2---:R-:W-:Y:S05]  /*29a0*/  @P0 EXIT ;  /* 0x000000000000094d */ /* 0x004fea0003800000 */
[----:B------:R-:W-:Y:S05]  /*29b0*/  BRA `(.L_x_46) ;  /* 0xfffffffc00ec7947 */ /* 0x000fea000383ffff */
.L_x_39:
[----:B------:R-:W-:-:S09]  /*29c0*/  UISETP.NE.AND UP1, UPT, UR8, URZ, UPT ;  /* 0x000000ff0800728c */ /* 0x000fd2000bf25270 */
[----:B------:R-:W-:Y:S05]  /*29d0*/  BRA.U UP1, `(.L_x_47) ;  /* 0x0000000d01cc7547 */ /* 0x000fea000b800000 */
[----:B------:R-:W-:Y:S01]  /*29e0*/  UMOV UR4, 0x40 ;  /* 0x0000004000047882 */ /* 0x000fe20000000000 */
[----:B------:R-:W-:Y:S01]  /*29f0*/  NOP ;  /* 0x0000000000007918 */ /* 0x000fe20000000000 */
[----:B------:R-:W-:Y:S01]  /*2a00*/  ULEA UR4, UR37, UR4, 0x18 ;  /* 0x0000000425047291 */ /* 0x000fe2000f8ec0ff */
[----:B------:R-:W-:Y:S02]  /*2a10*/  UMOV UR5, 0x400 ;  /* 0x0000040000057882 */ /* 0x000fe40000000000 */
[----:B------:R-:W-:-:S06]  /*2a20*/  ULEA UR37, UR37, UR5, 0x18 ;  /* 0x0000000525257291 */ /* 0x000fcc000f8ec0ff */
[----:B------:R-:W1:Y:S02]  /*2a30*/  LDS.U8 R0, [UR4+0x1c] ;  /* 0x00001c04ff007984 */ /* 0x000e640008000000 */
[----:B-1----:R-:W-:-:S13]  /*2a40*/  ISETP.NE.AND P0, PT, R0, RZ, PT ;  /* 0x000000ff0000720c */ /* 0x002fda0003f05270 */
[----:B------:R-:W-:Y:S05]  /*2a50*/  @P0 BRA `(.L_x_48) ;  /* 0x0000000000580947 */ /* 0x000fea0003800000 */
[----:B------:R-:W-:-:S13]  /*2a60*/  ELECT P0, URZ, PT ;  /* 0x0000000000ff782f */ /* 0x000fda0003800000 */
[----:B------:R-:W-:Y:S05]  /*2a70*/  @!P0 BRA `(.L_x_49) ;  /* 0x0000000000608947 */ /* 0x000fea0003800000 */
[----:B------:R-:W-:Y:S01]  /*2a80*/  UMOV UR5, 0x10 ;  /* 0x0000001000057882 */ /* 0x000fe20000000000 */
[----:B------:R-:W-:Y:S01]  /*2a90*/  HFMA2 R0, -RZ, RZ, 0, 5.9604644775390625e-08 ;  /* 0x00000001ff007431 */ /* 0x000fe200000001ff */
[----:B------:R-:W-:-:S03]  /*2aa0*/  MOV R2, 0xffff ;  /* 0x0000ffff00027802 */ /* 0x000fc60000000f00 */
[----:B------:R-:W-:Y:S04]  /*2ab0*/  DEPBAR.LE SB1, 0x36 ;  /* 0x00009d800000791a */ /* 0x000fe80000000000 */
[----:B------:R-:W1:Y:S02]  /*2ac0*/  UTCATOMSWS.FIND_AND_SET.ALIGN UP0, UR5, UR5 ;  /* 0x00000005000575e3 */ /* 0x000e640008000800 */
[----:B-1----:R-:W-:Y:S01]  /*2ad0*/  MOV R3, UR5 ;  /* 0x0000000500037c02 */ /* 0x002fe20008000f00 */
[----:B------:R-:W-:Y:S06]  /*2ae0*/  BRA.U UP0, `(.L_x_50) ;  /* 0x0000000100187547 */ /* 0x000fec000b800000 */
.L_x_51:
[----:B------:R-:W-:Y:S05]  /*2af0*/  NANOSLEEP 0x64 ;  /* 0x000000640000795d */ /* 0x000fea0003800000 */
[----:B------:R-:W-:-:S05]  /*2b00*/  UMOV UR5, 0x10 ;  /* 0x0000001000057882 */ /* 0x000fca0000000000 */
[----:B------:R-:W-:Y:S04]  /*2b10*/  DEPBAR.LE SB1, 0x36 ;  /* 0x00009d800000791a */ /* 0x000fe80000000000 */
[----:B------:R-:W1:Y:S02]  /*2b20*/  UTCATOMSWS.FIND_AND_SET.ALIGN UP0, UR5, UR5 ;  /* 0x00000005000575e3 */ /* 0x000e640008000800 */
[----:B-1----:R-:W-:Y:S01]  /*2b30*/  MOV R3, UR5 ;  /* 0x0000000500037c02 */ /* 0x002fe20008000f00 */
[----:B------:R-:W-:Y:S05]  /*2b40*/  BRA.U !UP0, `(.L_x_51) ;  /* 0xfffffffd08e87547 */ /* 0x000fea000b83ffff */
.L_x_50:
[-C--:B------:R-:W-:Y:S02]  /*2b50*/  SHF.L.U32 R2, R2, R3.reuse, RZ ;  /* 0x0000000302027219 */ /* 0x080fe400000006ff */
[----:B------:R-:W-:Y:S01]  /*2b60*/  SHF.L.U32 R0, R0, R3, RZ ;  /* 0x0000000300007219 */ /* 0x000fe200000006ff */
[----:B------:R-:W-:Y:S02]  /*2b70*/  IMAD.SHL.U32 R3, R3, 0x20, RZ ;  /* 0x0000002003037824 */ /* 0x000fe400078e00ff */
[----:B------:R1:W-:Y:S04]  /*2b80*/  ATOMS.OR RZ, [UR4+0x14], R2 ;  /* 0x00001402ffff798c */ /* 0x0003e8000b000004 */
[----:B------:R1:W-:Y:S04]  /*2b90*/  ATOMS.OR RZ, [UR4+0x18], R0 ;  /* 0x00001800ffff798c */ /* 0x0003e8000b000004 */
[----:B------:R1:W-:Y:S01]  /*2ba0*/  STS [UR37+0x130], R3 ;  /* 0x00013003ff007988 */ /* 0x0003e20008000825 */
[----:B------:R-:W-:Y:S05]  /*2bb0*/  BRA `(.L_x_49) ;  /* 0x0000000000107947 */ /* 0x000fea0003800000 */
.L_x_48:
[----:B------:R-:W-:Y:S02]  /*2bc0*/  MOV R0, 0xffffffff ;  /* 0xffffffff00007802 */ /* 0x000fe40000000f00 */
[----:B------:R-:W-:-:S03]  /*2bd0*/  MOV R2, 0x2c00 ;  /* 0x00002c0000027802 */ /* 0x000fc60000000f00 */
[----:B------:R1:W-:Y:S04]  /*2be0*/  STS [UR37+0x130], R0 ;  /* 0x00013000ff007988 */ /* 0x0003e80008000825 */
[----:B-1-3-5:R-:W-:Y:S05]  /*2bf0*/  CALL.REL.NOINC `($__internal_1_$__cuda_sm10x_tcgen05_guardrail_trap_phase_invalid_during_alloc) ;  /* 0x00000060004c7944 */ /* 0x02afea0003c00000 */
.L_x_49:
[----:B------:R-:W-:Y:S05]  /*2c00*/  WARPSYNC.ALL ;  /* 0x0000000000007948 */ /* 0x000fea0003800000 */
[----:B------:R-:W2:Y:S01]  /*2c10*/  S2UR UR5, SR_CgaCtaId ;  /* 0x00000000000579c3 */ /* 0x000ea20000008800 */
[----:B------:R-:W-:Y:S01]  /*2c20*/  UMOV UR4, 0x400 ;  /* 0x0000040000047882 */ /* 0x000fe20000000000 */
[----:B------:R-:W-:-:S06]  /*2c30*/  NOP ;  /* 0x0000000000007918 */ /* 0x000fcc0000000000 */
[----:B------:R-:W-:Y:S06]  /*2c40*/  BAR.ARV 0x6, 0xa0 ;  /* 0x0182800000007b1d */ /* 0x000fec0000002000 */
[----:B------:R-:W4:Y:S01]  /*2c50*/  LDCU UR7, c[0x0][0x38c] ;  /* 0x00007180ff0777ac */ /* 0x000f220008000800 */
[----:B------:R-:W-:Y:S01]  /*2c60*/  IMAD.MOV.U32 R11, RZ, RZ, 0x1 ;  /* 0x00000001ff0b7424 */ /* 0x000fe200078e00ff */
[----:B------:R-:W-:Y:S01]  /*2c70*/  CS2R R8, SRZ ;  /* 0x0000000000087805 */ /* 0x000fe2000001ff00 */
[----:B------:R-:W-:Y:S01]  /*2c80*/  IMAD.MOV.U32 R10, RZ, RZ, RZ ;  /* 0x000000ffff0a7224 */ /* 0x000fe200078e00ff */
[----:B------:R-:W3:Y:S01]  /*2c90*/  LDCU UR6, c[0x0][0x38c] ;  /* 0x00007180ff0677ac */ /* 0x000ee20008000800 */
[----:B------:R-:W-:Y:S01]  /*2ca0*/  UMOV UR15, URZ ;  /* 0x000000ff000f7c82 */ /* 0x000fe20008000000 */
[----:B------:R-:W-:Y:S01]  /*2cb0*/  UMOV UR14, URZ ;  /* 0x000000ff000e7c82 */ /* 0x000fe20008000000 */
[----:B--2---:R-:W-:Y:S01]  /*2cc0*/  ULEA UR5, UR5, UR4, 0x18 ;  /* 0x0000000405057291 */ /* 0x004fe2000f8ec0ff */
[----:B------:R-:W-:Y:S01]  /*2cd0*/  UMOV UR24, 0x0 ;  /* 0x0000000000187882 */ /* 0x000fe20000000000 */
[----:B------:R-:W-:-:S02]  /*2ce0*/  UMOV UR25, 0x4200910 ;  /* 0x0420091000197882 */ /* 0x000fc40000000000 */
[----:B------:R-:W-:Y:S02]  /*2cf0*/  UIADD3 UR10, UPT, UPT, UR5, 0x8800, URZ ;  /* 0x00008800050a7890 */ /* 0x000fe4000fffe0ff */
[----:B------:R-:W-:Y:S02]  /*2d00*/  UIADD3 UR11, UPT, UPT, UR5, 0xe800, URZ ;  /* 0x0000e800050b7890 */ /* 0x000fe4000fffe0ff */
[----:B----4-:R-:W-:Y:S01]  /*2d10*/  UIADD3 UR7, UPT, UPT, UR7, 0x1f, URZ ;  /* 0x0000001f07077890 */ /* 0x010fe2000fffe0ff */
[----:B-1----:R-:W1:Y:S01]  /*2d20*/  LDS R0, [UR5+0x130] ;  /* 0x00013005ff007984 */ /* 0x002e620008000800 */
[----:B------:R-:W-:Y:S02]  /*2d30*/  USHF.R.U32.HI UR10, URZ, 0x4, UR10 ;  /* 0x00000004ff0a7899 */ /* 0x000fe4000801160a */
[----:B------:R-:W-:Y:S02]  /*2d40*/  USHF.R.S32.HI UR4, URZ, 0x1f, UR7 ;  /* 0x0000001fff047899 */ /* 0x000fe40008011407 */
[----:B------:R-:W-:-:S02]  /*2d50*/  USHF.R.U32.HI UR11, URZ, 0x4, UR11 ;  /* 0x00000004ff0b7899 */ /* 0x000fc4000801160b */
[----:B------:R-:W-:Y:S02]  /*2d60*/  ULEA.HI UR4, UR4, UR7, URZ, 0x5 ;  /* 0x0000000704047291 */ /* 0x000fe4000f8f28ff */
[----:B------:R-:W-:Y:S02]  /*2d70*/  ULOP3.LUT UR10, UR10, 0x3fff, URZ, 0xc0, !UPT ;  /* 0x00003fff0a0a7892 */ /* 0x000fe4000f8ec0ff */
[----:B------:R-:W-:Y:S02]  /*2d80*/  USHF.R.S32.HI UR4, URZ, 0x5, UR4 ;  /* 0x00000005ff047899 */ /* 0x000fe40008011404 */
[----:B------:R-:W-:Y:S02]  /*2d90*/  ULOP3.LUT UR11, UR11, 0x3fff, URZ, 0xc0, !UPT ;  /* 0x00003fff0b0b7892 */ /* 0x000fe4000f8ec0ff */
[----:B------:R-:W-:Y:S01]  /*2da0*/  UISETP.LT.AND UP0, UPT, UR4, 0x1, UPT ;  /* 0x000000010400788c */ /* 0x000fe2000bf01270 */
[----:B------:R-:W-:Y:S01]  /*2db0*/  UMOV UR22, 0x0 ;  /* 0x0000000000167882 */ /* 0x000fe20000000000 */
[----:B------:R-:W-:-:S02]  /*2dc0*/  UMOV UR23, 0x4200910 ;  /* 0x0420091000177882 */ /* 0x000fc40000000000 */
[----:B------:R-:W-:Y:S02]  /*2dd0*/  USEL UR9, UR4, 0x1, !UP0 ;  /* 0x0000000104097887 */ /* 0x000fe4000c000000 */
[----:B------:R-:W-:Y:S02]  /*2de0*/  ULOP3.LUT UR10, UR10, 0x10000, URZ, 0xfc, !UPT ;  /* 0x000100000a0a7892 */ /* 0x000fe4000f8efcff */
[----:B------:R-:W-:Y:S02]  /*2df0*/  ULOP3.LUT UR11, UR11, 0x10000, URZ, 0xfc, !UPT ;  /* 0x000100000b0b7892 */ /* 0x000fe4000f8efcff */
[----:B------:R-:W-:Y:S02]  /*2e00*/  UIADD3 UR9, UPT, UPT, -UR9, URZ, URZ ;  /* 0x000000ff09097290 */ /* 0x000fe4000fffe1ff */
[----:B---3--:R-:W-:Y:S01]  /*2e10*/  UISETP.GE.AND UP3, UPT, UR6, 0x1, UPT ;  /* 0x000000010600788c */ /* 0x008fe2000bf66270 */
[----:B------:R-:W-:Y:S01]  /*2e20*/  UMOV UR20, 0x0 ;  /* 0x0000000000147882 */ /* 0x000fe20000000000 */
[----:B------:R-:W-:Y:S01]  /*2e30*/  UMOV UR21, 0x4200910 ;  /* 0x0420091000157882 */ /* 0x000fe20000000000 */
[----:B------:R-:W-:Y:S01]  /*2e40*/  UMOV UR18, 0x0 ;  /* 0x0000000000127882 */ /* 0x000fe20000000000 */
[----:B------:R-:W-:Y:S01]  /*2e50*/  UMOV UR19, 0x4200910 ;  /* 0x0420091000137882 */ /* 0x000fe20000000000 */
[----:B-1----:R-:W-:-:S15]  /*2e60*/  R2UR UR16, R0 ;  /* 0x00000000001072ca */ /* 0x002fde00000e0000 */
.L_x_58:
[----:B------:R-:W-:Y:S02]  /*2e70*/  LEA R0, R10, UR5, 0x3 ;  /* 0x000000050a007c11 */ /* 0x000fe4000f8e18ff */
[----:B------:R-:W-:Y:S02]  /*2e80*/  SHF.L.U32 R2, R9, 0x1f, RZ ;  /* 0x0000001f09027819 */ /* 0x000fe400000006ff */
[----:B------:R-:W-:Y:S01]  /*2e90*/  PLOP3.LUT P0, PT, PT, PT, UP3, 0x80, 0x8 ;  /* 0x000000000008781c */ /* 0x000fe20003f0f038 */
[----:B------:R-:W-:Y:S01]  /*2ea0*/  VIADD R3, R0, 0x90 ;  /* 0x0000009000037836 */ /* 0x000fe20000000000 */
[----:B-1----:R-:W1:Y:S02]  /*2eb0*/  SYNCS.PHASECHK.TRANS64.TRYWAIT P1, [R0+URZ+0x80], R2 ;  /* 0x00008002000075a7 */ /* 0x002e6400080211ff */
[----:B-1-3--:R-:W-:Y:S09]  /*2ec0*/  @!P1 BRA `(.L_x_52) ;  /* 0x0000005400989947 */ /* 0x00aff20003800000 */
.L_x_143:
[----:B------:R-:W-:Y:S01]  /*2ed0*/  LEA R4, R10, UR5, 0x4 ;  /* 0x000000050a047c11 */ /* 0x000fe2000f8e20ff */
[----:B------:R-:W-:Y:S01]  /*2ee0*/  @UP3 ULEA UR6, UR14, UR5, 0x3 ;  /* 0x000000050e063291 */ /* 0x000fe2000f8e18ff */
[----:B------:R-:W-:Y:S01]  /*2ef0*/  PLOP3.LUT P2, PT, PT, PT, PT, 0x80, 0x8 ;  /* 0x000000000008781c */ /* 0x000fe20003f4f070 */
[----:B------:R-:W-:Y:S01]  /*2f00*/  ULEA UR7, UR15, UR5, 0x3 ;  /* 0x000000050f077291 */ /* 0x000fe2000f8e18ff */
[----:B------:R-:W-:Y:S02]  /*2f10*/  PRMT R3, RZ, 0x654, R3 ;  /* 0x00000654ff037816 */ /* 0x000fe40000000003 */
[----:B------:R-:W2:Y:S01]  /*2f20*/  LDS.128 R4, [R4+0x110] ;  /* 0x0001100004047984 */ /* 0x000ea20000000c00 */
[----:B-1----:R-:W-:Y:S02]  /*2f30*/  @P0 SHF.L.U32 R2, R8, 0x1f, RZ ;  /* 0x0000001f08020819 */ /* 0x002fe400000006ff */
[----:B------:R-:W-:Y:S01]  /*2f40*/  SHF.L.U32 R0, R11, 0x1f, RZ ;  /* 0x0000001f0b007819 */ /* 0x000fe200000006ff */
[----:B------:R-:W-:Y:S01]  /*2f50*/  @!PT LDS RZ, [RZ] ;  /* 0x00000000fffff984 */ /* 0x000fe20000000800 */
[----:B------:R-:W-:Y:S01]  /*2f60*/  @!PT LDS RZ, [RZ] ;  /* 0x00000000fffff984 */ /* 0x000fe20000000800 */
[----:B------:R-:W-:Y:S01]  /*2f70*/  @!PT LDS RZ, [RZ] ;  /* 0x00000000fffff984 */ /* 0x000fe20000000800 */
[----:B------:R-:W-:Y:S01]  /*2f80*/  @!PT LDS RZ, [RZ] ;  /* 0x00000000fffff984 */ /* 0x000fe20000000800 */
[----:B------:R1:W-:Y:S06]  /*2f90*/  MEMBAR.ALL.CTA ;  /* 0x0000000000007992 */ /* 0x0003ec0000008000 */
[----:B-1----:R-:W1:Y:S02]  /*2fa0*/  FENCE.VIEW.ASYNC.S ;  /* 0x00000000000073c6 */ /* 0x002e640000000000 */
[----:B-1----:R1:W-:Y:S01]  /*2fb0*/  SYNCS.ARRIVE.TRANS64.RED.A1T0 RZ, [R3+URZ], RZ ;  /* 0x000000ff03ff79a7 */ /* 0x0023e200081004ff */
[----:B------:R1:W3:Y:S01]  /*2fc0*/  @P0 SYNCS.PHASECHK.TRANS64.TRYWAIT P2, [UR6], R2 ;  /* 0x00000002ff0005a7 */ /* 0x0002e20008041106 */
[----:B------:R-:W-:Y:S01]  /*2fd0*/  ULEA.HI UR6, UR15, UR15, URZ, 0x1 ;  /* 0x0000000f0f067291 */ /* 0x000fe2000f8f08ff */
[----:B--2---:R-:W-:-:S03]  /*2fe0*/  LOP3.LUT P1, RZ, R6, 0x1, RZ, 0xc0, !PT ;  /* 0x0000000106ff7812 */ /* 0x004fc6000782c0ff */
[----:B------:R-:W-:Y:S02]  /*2ff0*/  USHF.L.U32 UR8, UR6, 0x6, URZ ;  /* 0x0000000606087899 */ /* 0x000fe400080006ff */
[----:B------:R-:W-:Y:S02]  /*3000*/  ULOP3.LUT UR6, UR6, 0xffe, URZ, 0xc0, !UPT ;  /* 0x00000ffe06067892 */ /* 0x000fe4000f8ec0ff */
[----:B------:R-:W-:Y:S02]  /*3010*/  ULOP3.LUT UR8, UR8, 0xffffff80, URZ, 0xc0, !UPT ;  /* 0xffffff8008087892 */ /* 0x000fe4000f8ec0ff */
[----:B------:R-:W-:Y:S02]  /*3020*/  UIADD3 UR6, UPT, UPT, -UR6, UR15, URZ ;  /* 0x0000000f06067290 */ /* 0x000fe4000fffe1ff */
[----:B------:R-:W-:Y:S01]  /*3030*/  UIADD3 UR8, UPT, UPT, UR16, UR8, URZ ;  /* 0x0000000810087290 */ /* 0x000fe2000fffe0ff */
[----:B------:R-:W2:Y:S03]  /*3040*/  SYNCS.PHASECHK.TRANS64.TRYWAIT P0, [UR7+0xc0], R0 ;  /* 0x0000c000ff0075a7 */ /* 0x000ea60008001107 */
[----:B------:R-:W-:Y:S01]  /*3050*/  ULEA UR8, UR6, UR8, 0x14 ;  /* 0x0000000806087291 */ /* 0x000fe2000f8ea0ff */
[----:B-123--:R-:W-:Y:S11]  /*3060*/  @!P0 BRA `(.L_x_53) ;  /* 0x0000005400448947 */ /* 0x00eff60003800000 */
.L_x_145:
[----:B------:R-:W-:Y:S01]  /*3070*/  IADD3 R10, PT, PT, R10, 0x1, RZ ;  /* 0x000000010a0a7810 */ /* 0x000fe20007ffe0ff */
[----:B------:R-:W-:Y:S06]  /*3080*/  BRA.U !UP3, `(.L_x_54) ;  /* 0x000000010bc07547 */ /* 0x000fec000b800000 */
[----:B------:R-:W-:Y:S01]  /*3090*/  UPLOP3.LUT UP4, UPT, UPT, UPT, UPT, 0x40, 0x4 ;  /* 0x000000000004789c */ /* 0x000fe20003f8e870 */
[----:B------:R-:W-:Y:S01]  /*30a0*/  UMOV UR13, UR9 ;  /* 0x00000009000d7c82 */ /* 0x000fe20008000000 */
[----:B------:R-:W-:Y:S01]  /*30b0*/  UMOV UR12, UR4 ;  /* 0x00000004000c7c82 */ /* 0x000fe20008000000 */
[----:B------:R-:W-:-:S08]  /*30c0*/  UMOV UR17, UR14 ;  /* 0x0000000e00117c82 */ /* 0x000fd00008000000 */
.L_x_57:
[----:B------:R-:W-:Y:S02]  /*30d0*/  UIADD3 UR13, UPT, UPT, UR13, 0x1, URZ ;  /* 0x000000010d0d7890 */ /* 0x000fe4000fffe0ff */
[----:B--2---:R-:W-:Y:S02]  /*30e0*/  ULEA UR6, UR17, UR5, 0x3 ;  /* 0x0000000511067291 */ /* 0x004fe4000f8e18ff */
[----:B------:R-:W-:Y:S01]  /*30f0*/  UISETP.NE.AND UP0, UPT, UR13, URZ, UPT ;  /* 0x000000ff0d00728c */ /* 0x000fe2000bf05270 */
[----:B---3--:R-:W-:Y:S10]  /*3100*/  @P2 BRA `(.L_x_55) ;  /* 0x00000000000c2947 */ /* 0x008ff40003800000 */
[----:B-1----:R-:W-:Y:S04]  /*3110*/  SHF.L.U32 R2, R8, 0x1f, RZ ;  /* 0x0000001f08027819 */ /* 0x002fe800000006ff */
[----:B------:R-:W1:Y:S02]  /*3120*/  SYNCS.PHASECHK.TRANS64.TRYWAIT P0, [UR6], R2 ;  /* 0x00000002ff0075a7 */ /* 0x000e640008001106 */
[----:B-1----:R-:W-:Y:S05]  /*3130*/  @!P0 BRA `(.L_x_56) ;  /* 0x0000005400288947 */ /* 0x002fea0003800000 */
.L_x_55:
[----:B------:R-:W-:Y:S01]  /*3140*/  UISETP.NE.AND UP1, UPT, UR12, 0x1, UPT ;  /* 0x000000010c00788c */ /* 0x000fe2000bf25270 */
[----:B------:R-:W-:Y:S01]  /*3150*/  PLOP3.LUT P2, PT, PT, PT, PT, 0x80, 0x8 ;  /* 0x000000000008781c */ /* 0x000fe20003f4f070 */
[----:B------:R-:W-:Y:S02]  /*3160*/  UIADD3 UR14, UPT, UPT, UR17, 0x1, URZ ;  /* 0x00000001110e7890 */ /* 0x000fe4000fffe0ff */
[----:B------:R-:W-:Y:S02]  /*3170*/  ULEA UR28, UR17, UR11, 0xa ;  /* 0x0000000b111c7291 */ /* 0x000fe4000f8e50ff */
[----:B------:R-:W-:Y:S01]  /*3180*/  UISETP.NE.AND UP2, UPT, UR14, 0x3, UPT ;  /* 0x000000030e00788c */ /* 0x000fe2000bf45270 */
[----:B------:R-:W-:Y:S01]  /*3190*/  PLOP3.LUT P0, PT, PT, PT, UP1, 0x80, 0x8 ;  /* 0x000000000008781c */ /* 0x000fe20003f0f018 */
[----:B------:R-:W-:Y:S02]  /*31a0*/  UIADD3 UR40, UPT, UPT, UR28, 0x2, URZ ;  /* 0x000000021c287890 */ /* 0x000fe4000fffe0ff */
[----:B------:R-:W-:Y:S02]  /*31b0*/  USEL UR27, URZ, 0x1, UP2 ;  /* 0x00000001ff1b7887 */ /* 0x000fe40009000000 */
[----:B------:R-:W-:Y:S02]  /*31c0*/  USEL UR14, UR14, URZ, UP2 ;  /* 0x000000ff0e0e7287 */ /* 0x000fe40009000000 */
[----:B------:R-:W-:Y:S02]  /*31d0*/  UIADD3 UR36, UPT, UPT, UR28, 0x4, URZ ;  /* 0x000000041c247890 */ /* 0x000fe4000fffe0ff */
[----:B------:R-:W-:Y:S01]  /*31e0*/  @UP1 ULEA UR26, UR14, UR5, 0x3 ;  /* 0x000000050e1a1291 */ /* 0x000fe2000f8e18ff */
[----:B------:R-:W-:Y:S01]  /*31f0*/  LOP3.LUT R8, R8, UR27, RZ, 0x3c, !PT ;  /* 0x0000001b08087c12 */ /* 0x000fe2000f8e3cff */
[----:B------:R-:W-:Y:S02]  /*3200*/  UIADD3 UR32, UPT, UPT, UR28, 0x6, URZ ;  /* 0x000000061c207890 */ /* 0x000fe4000fffe0ff */
[----:B------:R-:W-:Y:S01]  /*3210*/  UIADD3 UR6, UPT, UPT, UR6, 0x18, URZ ;  /* 0x0000001806067890 */ /* 0x000fe2000fffe0ff */
[----:B-1----:R-:W-:Y:S01]  /*3220*/  @P0 SHF.L.U32 R0, R8, 0x1f, RZ ;  /* 0x0000001f08000819 */ /* 0x002fe200000006ff */
[----:B------:R-:W-:Y:S01]  /*3230*/  UIADD3 UR12, UPT, UPT, UR12, -0x1, URZ ;  /* 0xffffffff0c0c7890 */ /* 0x000fe2000fffe0ff */
[----:B------:R-:W-:Y:S02]  /*3240*/  UMOV UR29, 0x40004040 ;  /* 0x40004040001d7882 */ /* 0x000fe40000000000 */
[----:B------:R2:W3:Y:S01]  /*3250*/  @P0 SYNCS.PHASECHK.TRANS64.TRYWAIT P2, [UR26], R0 ;  /* 0x00000000ff0005a7 */ /* 0x0004e2000804111a */
[----:B------:R-:W-:Y:S01]  /*3260*/  ULEA UR26, UR17, UR10, 0x9 ;  /* 0x0000000a111a7291 */ /* 0x000fe2000f8e48ff */
[----:B------:R-:W-:Y:S01]  /*3270*/  UMOV UR27, 0x40004040 ;  /* 0x40004040001b7882 */ /* 0x000fe20000000000 */
[----:B------:R-:W-:Y:S02]  /*3280*/  UMOV UR41, 0x40004040 ;  /* 0x4000404000297882 */ /* 0x000fe40000000000 */
[----:B------:R-:W-:Y:S02]  /*3290*/  UIADD3 UR38, UPT, UPT, UR26, 0x2, URZ ;  /* 0x000000021a267890 */ /* 0x000fe4000fffe0ff */
[----:B------:R-:W-:Y:S02]  /*32a0*/  UIADD3 UR34, UPT, UPT, UR26, 0x4, URZ ;  /* 0x000000041a227890 */ /* 0x000fe4000fffe0ff */
[----:B------:R-:W-:Y:S01]  /*32b0*/  UIADD3 UR30, UPT, UPT, UR26, 0x6, URZ ;  /* 0x000000061a1e7890 */ /* 0x000fe2000fffe0ff */
[----:B------:R2:W-:Y:S01]  /*32c0*/  UTCHMMA gdesc[UR26], gdesc[UR28], tmem[UR8], tmem[UR24], idesc[UR25], UP4 ;  /* 0x00ff181c1a0075ea */ /* 0x0005e2000a000008 */
[----:B------:R-:W-:Y:S01]  /*32d0*/  UPLOP3.LUT UP4, UPT, UPT, UPT, UPT, 0x80, 0x8 ;  /* 0x000000000008789c */ /* 0x000fe20003f8f070 */
[----:B------:R-:W-:Y:S01]  /*32e0*/  UMOV UR39, 0x40004040 ;  /* 0x4000404000277882 */ /* 0x000fe20000000000 */
[----:B------:R-:W-:Y:S01]  /*32f0*/  UMOV UR37, 0x40004040 ;  /* 0x4000404000257882 */ /* 0x000fe20000000000 */
[----:B------:R2:W-:Y:S01]  /*3300*/  UTCHMMA gdesc[UR38], gdesc[UR40], tmem[UR8], tmem[UR22], idesc[UR23], UPT ;  /* 0x00ff1628260075ea */ /* 0x0005e2000b800008 */
[----:B------:R-:W-:Y:S01]  /*3310*/  UMOV UR35, 0x40004040 ;  /* 0x4000404000237882 */ /* 0x000fe20000000000 */
[----:B------:R-:W-:Y:S01]  /*3320*/  UMOV UR33, 0x40004040 ;  /* 0x4000404000217882 */ /* 0x000fe20000000000 */
[----:B------:R-:W-:Y:S01]  /*3330*/  UMOV UR31, 0x40004040 ;  /* 0x40004040001f7882 */ /* 0x000fe20000000000 */
[----:B------:R2:W-:Y:S01]  /*3340*/  UTCHMMA gdesc[UR34], gdesc[UR36], tmem[UR8], tmem[UR20], idesc[UR21], UPT ;  /* 0x00ff1424220075ea */ /* 0x0005e2000b800008 */
[----:B------:R2:W-:Y:S01]  /*3350*/  UTCHMMA gdesc[UR30], gdesc[UR32], tmem[UR8], tmem[UR18], idesc[UR19], UPT ;  /* 0x00ff12201e0075ea */ /* 0x0005e2000b800008 */
[----:B------:R2:W-:Y:S01]  /*3360*/  UTCBAR [UR6], URZ ;  /* 0x000000ff060073e9 */ /* 0x0005e200080000ff */
[----:B------:R-:W-:Y:S01]  /*3370*/  UMOV UR17, UR14 ;  /* 0x0000000e00117c82 */ /* 0x000fe20008000000 */
[----:B------:R-:W-:Y:S05]  /*3380*/  BRA.U UP0, `(.L_x_57) ;  /* 0xfffffffd00507547 */ /* 0x000fea000b83ffff */
.L_x_54:
[----:B------:R-:W-:Y:S01]  /*3390*/  UIADD3 UR15, UPT, UPT, UR15, 0x1, URZ ;  /* 0x000000010f0f7890 */ /* 0x000fe2000fffe0ff */
[C---:B------:R-:W-:Y:S01]  /*33a0*/  ISETP.NE.AND P0, PT, R10.reuse, 0x2, PT ;  /* 0x000000020a00780c */ /* 0x040fe20003f05270 */
[----:B------:R-:W-:Y:S02]  /*33b0*/  UIADD3 UR7, UPT, UPT, UR7, 0xa0, URZ ;  /* 0x000000a007077890 */ /* 0x000fe4000fffe0ff */
[----:B------:R-:W-:Y:S01]  /*33c0*/  UISETP.NE.AND UP0, UPT, UR15, 0x4, UPT ;  /* 0x000000040f00788c */ /* 0x000fe2000bf05270 */
[----:B-12---:R-:W-:Y:S02]  /*33d0*/  SEL R0, RZ, 0x1, P0 ;  /* 0x00000001ff007807 */ /* 0x006fe40000000000 */
[----:B------:R-:W-:Y:S01]  /*33e0*/  SEL R10, R10, RZ, P0 ;  /* 0x000000ff0a0a7207 */ /* 0x000fe20000000000 */
[----:B------:R-:W-:Y:S01]  /*33f0*/  USEL UR6, URZ, 0x1, UP0 ;  /* 0x00000001ff067887 */ /* 0x000fe20008000000 */
[----:B------:R-:W-:Y:S01]  /*3400*/  LOP3.LUT R9, R9, R0, RZ, 0x3c, !PT ;  /* 0x0000000009097212 */ /* 0x000fe200078e3cff */
[----:B------:R-:W-:Y:S01]  /*3410*/  USEL UR15, UR15, URZ, UP0 ;  /* 0x000000ff0f0f7287 */ /* 0x000fe20008000000 */
[----:B------:R1:W-:Y:S03]  /*3420*/  UTCBAR [UR7], URZ ;  /* 0x000000ff070073e9 */ /* 0x0003e600080000ff */
[----:B------:R-:W-:Y:S01]  /*3430*/  LOP3.LUT R11, R11, UR6, RZ, 0x3c, !PT ;  /* 0x000000060b0b7c12 */ /* 0x000fe2000f8e3cff */
[----:B------:R-:W-:Y:S07]  /*3440*/  @P1 BRA `(.L_x_58) ;  /* 0xfffffff800881947 */ /* 0x000fee000383ffff */
[----:B------:R-:W2:Y:S01]  /*3450*/  S2UR UR4, SR_CgaCtaId ;  /* 0x00000000000479c3 */ /* 0x000ea20000008800 */
[----:B------:R-:W-:Y:S01]  /*3460*/  ELECT P0, URZ, PT ;  /* 0x0000000000ff782f */ /* 0x000fe20003800000 */
[----:B------:R-:W-:Y:S01]  /*3470*/  IMAD.MOV.U32 R0, RZ, RZ, 0x1 ;  /* 0x00000001ff007424 */ /* 0x000fe200078e00ff */
[----:B------:R-:W-:Y:S01]  /*3480*/  UIADD3 UR5, UPT, UPT, UR5, 0xc0, URZ ;  /* 0x000000c005057890 */ /* 0x000fe2000fffe0ff */
[----:B------:R-:W-:Y:S01]  /*3490*/  SHF.L.U32 R2, R11, 0x1f, RZ ;  /* 0x0000001f0b027819 */ /* 0x000fe200000006ff */
[----:B------:R-:W-:-:S03]  /*34a0*/  UMOV UR6, 0x40 ;  /* 0x0000004000067882 */ /* 0x000fc60000000000 */
[----:B------:R-:W-:Y:S01]  /*34b0*/  UVIRTCOUNT.DEALLOC.SMPOOL 0x80 ;  /* 0x000000800000784c */ /* 0x000fe20000000000 */
[----:B--2---:R-:W-:Y:S02]  /*34c0*/  ULEA UR4, UR4, UR6, 0x18 ;  /* 0x0000000604047291 */ /* 0x004fe4000f8ec0ff */
[----:B------:R-:W-:-:S07]  /*34d0*/  ULEA UR6, UR15, UR5, 0x3 ;  /* 0x000000050f067291 */ /* 0x000fce000f8e18ff */
[----:B------:R2:W-:Y:S02]  /*34e0*/  @P0 STS.U8 [UR4+0x1c], R0 ;  /* 0x00001c00ff000988 */ /* 0x0005e40008000004 */
[----:B------:R-:W4:Y:S02]  /*34f0*/  SYNCS.PHASECHK.TRANS64.TRYWAIT P0, [UR6], R2 ;  /* 0x00000002ff0075a7 */ /* 0x000f240008001106 */
[----:B--2-4-:R-:W-:Y:S05]  /*3500*/  @!P0 BRA `(.L_x_59) ;  /* 0x00000050004c8947 */ /* 0x014fea0003800000 */
.L_x_148:
[----:B-1----:R-:W-:-:S04]  /*3510*/  UIADD3 UR7, UPT, UPT, UR15, 0x1, URZ ;  /* 0x000000010f077890 */ /* 0x002fc8000fffe0ff */
[----:B------:R-:W-:-:S04]  /*3520*/  UISETP.NE.AND UP0, UPT, UR7, 0x4, UPT ;  /* 0x000000040700788c */ /* 0x000fc8000bf05270 */
[----:B------:R-:W-:Y:S02]  /*3530*/  USEL UR8, URZ, 0x1, UP0 ;  /* 0x00000001ff087887 */ /* 0x000fe40008000000 */
[----:B------:R-:W-:-:S04]  /*3540*/  USEL UR7, UR7, URZ, UP0 ;  /* 0x000000ff07077287 */ /* 0x000fc80008000000 */
[----:B------:R-:W-:Y:S01]  /*3550*/  ULEA UR6, UR7, UR5, 0x3 ;  /* 0x0000000507067291 */ /* 0x000fe2000f8e18ff */
[----:B--2---:R-:W-:-:S04]  /*3560*/  LOP3.LUT R2, R11, UR8, RZ, 0x3c, !PT ;  /* 0x000000080b027c12 */ /* 0x004fc8000f8e3cff */
[----:B------:R-:W-:-:S04]  /*3570*/  SHF.L.U32 R3, R2, 0x1f, RZ ;  /* 0x0000001f02037819 */ /* 0x000fc800000006ff */
[----:B------:R-:W1:Y:S02]  /*3580*/  SYNCS.PHASECHK.TRANS64.TRYWAIT P0, [UR6], R3 ;  /* 0x00000003ff0075a7 */ /* 0x000e640008001106 */
[----:B-1----:R-:W-:Y:S05]  /*3590*/  @!P0 BRA `(.L_x_60) ;  /* 0x0000005000408947 */ /* 0x002fea0003800000 */
.L_x_150:
        /* <DEDUP_REMOVED lines=9> */
.L_x_152:
[----:B------:R-:W-:-:S04]  /*3630*/  UIADD3 UR7, UPT, UPT, UR7, 0x1, URZ ;  /* 0x0000000107077890 */ /* 0x000fc8000fffe0ff */
[----:B------:R-:W-:-:S04]  /*3640*/  UISETP.NE.AND UP0, UPT, UR7, 0x4, UPT ;  /* 0x000000040700788c */ /* 0x000fc8000bf05270 */
[----:B------:R-:W-:Y:S02]  /*3650*/  USEL UR6, URZ, 0x1, UP0 ;  /* 0x00000001ff067887 */ /* 0x000fe40008000000 */
[----:B------:R-:W-:-:S04]  /*3660*/  USEL UR7, UR7, URZ, UP0 ;  /* 0x000000ff07077287 */ /* 0x000fc80008000000 */
[----:B------:R-:W-:Y:S01]  /*3670*/  ULEA UR7, UR7, UR5, 0x3 ;  /* 0x0000000507077291 */ /* 0x000fe2000f8e18ff */
[----:B------:R-:W-:-:S04]  /*3680*/  LOP3.LUT R2, R2, UR6, RZ, 0x3c, !PT ;  /* 0x0000000602027c12 */ /* 0x000fc8000f8e3cff */
[----:B------:R-:W-:-:S04]  /*3690*/  SHF.L.U32 R2, R2, 0x1f, RZ ;  /* 0x0000001f02027819 */ /* 0x000fc800000006ff */
[----:B------:R-:W2:Y:S02]  /*36a0*/  SYNCS.PHASECHK.TRANS64.TRYWAIT P0, [UR7], R2 ;  /* 0x00000002ff0075a7 */ /* 0x000ea40008001107 */
[----:B--2---:R-:W-:Y:S05]  /*36b0*/  @!P0 BRA `(.L_x_62) ;  /* 0x0000005000288947 */ /* 0x004fea0003800000 */
.L_x_154:
[----:B------:R-:W-:Y:S01]  /*36c0*/  NOP ;  /* 0x0000000000007918 */ /* 0x000fe20000000000 */
[----:B-1----:R-:W1:Y:S01]  /*36d0*/  LDS R0, [UR4+0x14] ;  /* 0x00001404ff007984 */ /* 0x002e620008000800 */
[----:B------:R-:W-:Y:S01]  /*36e0*/  ULOP3.LUT UR6, UR16, 0xffff, URZ, 0xc0, !UPT ;  /* 0x0000ffff10067892 */ /* 0x000fe2000f8ec0ff */
[----:B------:R-:W-:Y:S01]  /*36f0*/  UMOV UR8, 0xffff ;  /* 0x0000ffff00087882 */ /* 0x000fe20000000000 */
[----:B------:R-:W-:Y:S02]  /*3700*/  UMOV UR5, 0x1 ;  /* 0x0000000100057882 */ /* 0x000fe40000000000 */
[----:B------:R-:W-:-:S04]  /*3710*/  USHF.R.U32.HI UR6, URZ, 0x5, UR6 ;  /* 0x00000005ff067899 */ /* 0x000fc80008011606 */
[----:B------:R-:W-:Y:S02]  /*3720*/  USHF.L.U32 UR8, UR8, UR6, URZ ;  /* 0x0000000608087299 */ /* 0x000fe400080006ff */
[----:B------:R-:W-:-:S04]  /*3730*/  USHF.L.U32 UR5, UR5, UR6, URZ ;  /* 0x0000000605057299 */ /* 0x000fc800080006ff */
[----:B-1----:R-:W-:-:S04]  /*3740*/  LOP3.LUT R0, R0, UR8, RZ, 0xc0, !PT ;  /* 0x0000000800007c12 */ /* 0x002fc8000f8ec0ff */
[----:B------:R-:W-:-:S13]  /*3750*/  ISETP.NE.AND P0, PT, R0, UR8, PT ;  /* 0x0000000800007c0c */ /* 0x000fda000bf05270 */
[----:B------:R-:W-:Y:S05]  /*3760*/  @P0 BRA `(.L_x_63) ;  /* 0x0000000000580947 */ /* 0x000fea0003800000 */
[----:B------:R-:W1:Y:S02]  /*3770*/  LDS R0, [UR4+0x18] ;  /* 0x00001804ff007984 */ /* 0x000e640008000800 */
[----:B-1----:R-:W-:-:S04]  /*3780*/  LOP3.LUT R0, R0, UR5, RZ, 0xc0, !PT ;  /* 0x0000000500007c12 */ /* 0x002fc8000f8ec0ff */
[----:B------:R-:W-:-:S13]  /*3790*/  ISETP.NE.AND P0, PT, R0, UR5, PT ;  /* 0x0000000500007c0c */ /* 0x000fda000bf05270 */
[----:B------:R-:W-:Y:S05]  /*37a0*/  @P0 BRA `(.L_x_64) ;  /* 0x00000000003c0947 */ /* 0x000fea0003800000 */
[----:B------:R-:W1:Y:S01]  /*37b0*/  S2R R2, SR_LANEID ;  /* 0x0000000000027919 */ /* 0x000e620000000000 */
[----:B------:R-:W-:Y:S01]  /*37c0*/  ULOP3.LUT UR8, URZ, UR8, URZ, 0x33, !UPT ;  /* 0x00000008ff087292 */ /* 0x000fe2000f8e33ff */
[----:B------:R-:W-:Y:S02]  /*37d0*/  VOTEU.ANY UR7, UPT, PT ;  /* 0x0000000000077886 */ /* 0x000fe400038e0100 */
[----:B------:R-:W-:-:S03]  /*37e0*/  UFLO.U32 UR7, UR7 ;  /* 0x00000007000772bd */ /* 0x000fc600080e0000 */
[----:B------:R-:W-:-:S04]  /*37f0*/  IMAD.U32 R0, RZ, RZ, UR8 ;  /* 0x00000008ff007e24 */ /* 0x000fc8000f8e00ff */
[----:B------:R2:W4:Y:S02]  /*3800*/  REDUX UR6, R0 ;  /* 0x00000000000673c4 */ /* 0x0005240000000000 */
[----:B------:R1:W-:Y:S02]  /*3810*/  UTCATOMSWS.AND URZ, UR8 ;  /* 0x0000000800ff79e3 */ /* 0x0003e40008000000 */
[----:B-1----:R-:W-:Y:S02]  /*3820*/  ISETP.EQ.U32.AND P0, PT, R2, UR7, PT ;  /* 0x0000000702007c0c */ /* 0x002fe4000bf02070 */
[----:B--2---:R-:W-:Y:S02]  /*3830*/  LOP3.LUT R0, RZ, UR5, RZ, 0x33, !PT ;  /* 0x00000005ff007c12 */ /* 0x004fe4000f8e33ff */
[----:B----4-:R-:W-:Y:S02]  /*3840*/  MOV R2, UR6 ;  /* 0x0000000600027c02 */ /* 0x010fe40008000f00 */
[----:B------:R-:W1:Y:S07]  /*3850*/  REDUX UR5, R0 ;  /* 0x00000000000573c4 */ /* 0x000e6e0000000000 */
[----:B------:R2:W-:Y:S01]  /*3860*/  @P0 ATOMS.AND RZ, [UR4+0x14], R2 ;  /* 0x00001402ffff098c */ /* 0x0005e2000a800004 */
[----:B-1----:R-:W-:-:S05]  /*3870*/  IMAD.U32 R0, RZ, RZ, UR5 ;  /* 0x00000005ff007e24 */ /* 0x002fca000f8e00ff */
[----:B------:R2:W-:Y:S01]  /*3880*/  @P0 ATOMS.AND RZ, [UR4+0x18], R0 ;  /* 0x00001800ffff098c */ /* 0x0005e2000a800004 */
[----:B------:R-:W-:Y:S05]  /*3890*/  BRA `(.L_x_65) ;  /* 0x0000000000147947 */ /* 0x000fea0003800000 */
.L_x_64:
[----:B------:R-:W-:Y:S02]  /*38a0*/  MOV R2, 0x38c0 ;  /* 0x000038c000027802 */ /* 0x000fe40000000f00 */
[----:B---3-5:R-:W-:Y:S05]  /*38b0*/  CALL.REL.NOINC `($__internal_0_$__cuda_sm10x_tcgen05_guardrail_trap_col_being_dealloced_not_returned_by_alloc) ;  /* 0x0000005400107944 */ /* 0x028fea0003c00000 */
[----:B------:R-:W-:Y:S05]  /*38c0*/  BRA `(.L_x_65) ;  /* 0x0000000000087947 */ /* 0x000fea0003800000 */
.L_x_63:
[----:B------:R-:W-:Y:S02]  /*38d0*/  MOV R2, 0x38f0 ;  /* 0x000038f000027802 */ /* 0x000fe40000000f00 */
[----:B---3-5:R-:W-:Y:S05]  /*38e0*/  CALL.REL.NOINC `($__internal_2_$__cuda_sm10x_tcgen05_guardrail_trap_unallocated_columns_being_dealloced) ;  /* 0x00000054001c7944 */ /* 0x028fea0003c00000 */
.L_x_65:
[----:B------:R-:W-:Y:S01]  /*38f0*/  NOP ;  /* 0x0000000000007918 */ /* 0x000fe20000000000 */
[----:B------:R-:W-:Y:S05]  /*3900*/  EXIT ;  /* 0x000000000000794d */ /* 0x000fea0003800000 */
.L_x_47:
[----:B------:R-:W-:-:S09]  /*3910*/  UISETP.NE.OR UP2, UPT, UR8, 0x3, !UP2 ;  /* 0x000000030800788c */ /* 0x000fd2000d745670 */
[----:B------:R-:W-:Y:S05]  /*3920*/  BRA.U UP2, `(.L_x_66) ;  /* 0x0000001102047547 */ /* 0x000fea000b800000 */
[----:B------:R-:W1:Y:S01]  /*3930*/  LDC R0, c[0x0][0xb30] ;  /* 0x0002cc00ff007b82 */ /* 0x000e620000000800 */
[----:B------:R-:W2:Y:S01]  /*3940*/  LDCU.64 UR8, c[0x0][0x888] ;  /* 0x00011100ff0877ac */ /* 0x000ea20008000a00 */
[----:B------:R-:W-:Y:S01]  /*3950*/  IMAD.MOV.U32 R30, RZ, RZ, 0x1 ;  /* 0x00000001ff1e7424 */ /* 0x000fe200078e00ff */
[----:B------:R-:W-:Y:S01]  /*3960*/  CS2R R28, SRZ ;  /* 0x00000000001c7805 */ /* 0x000fe2000001ff00 */
[----:B------:R-:W-:Y:S01]  /*3970*/  IMAD.MOV.U32 R25, RZ, RZ, 0x2000 ;  /* 0x00002000ff197424 */ /* 0x000fe200078e00ff */
[----:B------:R-:W4:Y:S03]  /*3980*/  LDCU.64 UR4, c[0x0][0x890] ;  /* 0x00011200ff0477ac */ /* 0x000f260008000a00 */
[----:B------:R-:W3:Y:S01]  /*3990*/  LDC R24, c[0x0][0x370] ;  /* 0x0000dc00ff187b82 */ /* 0x000ee20000000800 */
[----:B------:R-:W-:Y:S01]  /*39a0*/  UMOV UR7, 0x400 ;  /* 0x0000040000077882 */ /* 0x000fe20000000000 */
[----:B------:R-:W-:-:S02]  /*39b0*/  UPLOP3.LUT UP1, UPT, UPT, UPT, UPT, 0x40, 0x4 ;  /* 0x000000000004789c */ /* 0x000fc40003f2e870 */
[----:B------:R-:W-:-:S04]  /*39c0*/  ULEA UR7, UR37, UR7, 0x18 ;  /* 0x0000000725077291 */ /* 0x000fc8000f8ec0ff */
[----:B------:R-:W3:Y:S01]  /*39d0*/  LDC R3, c[0x0][0xb0c] ;  /* 0x0002c300ff037b82 */ /* 0x000ee20000000800 */
[----:B------:R-:W-:Y:S02]  /*39e0*/  UIADD3 UR13, UPT, UPT, UR7, 0x48, URZ ;  /* 0x00000048070d7890 */ /* 0x000fe4000fffe0ff */
[----:B--2---:R-:W-:Y:S02]  /*39f0*/  UISETP.NE.U32.AND UP2, UPT, UR8, URZ, UPT ;  /* 0x000000ff0800728c */ /* 0x004fe4000bf45070 */
[----:B------:R-:W-:Y:S02]  /*3a00*/  UIADD3 UR33, UPT, UPT, UR7, 0x30, URZ ;  /* 0x0000003007217890 */ /* 0x000fe4000fffe0ff */
[----:B----4-:R-:W-:Y:S01]  /*3a10*/  UISETP.NE.U32.AND UP3, UPT, UR4, URZ, UPT ;  /* 0x000000ff0400728c */ /* 0x010fe2000bf65070 */
[----:B------:R-:W2:Y:S01]  /*3a20*/  LDC R18, c[0x0][0xb20] ;  /* 0x0002c800ff127b82 */ /* 0x000ea20000000800 */
[----:B-1----:R-:W-:Y:S01]  /*3a30*/  ISETP.NE.AND P1, PT, R0, 0x1, PT ;  /* 0x000000010000780c */ /* 0x002fe20003f25270 */
[----:B------:R-:W-:-:S02]  /*3a40*/  UISETP.NE.AND.EX UP2, UPT, UR9, URZ, UPT, UP2 ;  /* 0x000000ff0900728c */ /* 0x000fc4000bf45320 */
[----:B------:R-:W-:Y:S02]  /*3a50*/  UIADD3 UR25, UPT, UPT, UR7, 0x38, URZ ;  /* 0x0000003807197890 */ /* 0x000fe4000fffe0ff */
[----:B------:R-:W-:Y:S02]  /*3a60*/  UIADD3 UR17, UPT, UPT, UR7, 0x40, URZ ;  /* 0x0000004007117890 */ /* 0x000fe4000fffe0ff */
[----:B-----5:R-:W1:Y:S01]  /*3a70*/  LDC.64 R32, c[0x0][0x348] ;  /* 0x0000d200ff207b82 */ /* 0x020e620000000a00 */
[----:B------:R-:W-:Y:S02]  /*3a80*/  UPRMT UR13, UR37, 0x654, UR13 ;  /* 0x00000654250d7896 */ /* 0x000fe4000800000d */
[----:B------:R-:W-:-:S05]  /*3a90*/  UISETP.NE.AND.EX UP3, UPT, UR5, URZ, UPT, UP3 ;  /* 0x000000ff0500728c */ /* 0x000fca000bf65330 */
[----:B------:R-:W4:Y:S08]  /*3aa0*/  LDC.64 R16, c[0x0][0xb10] ;  /* 0x0002c400ff107b82 */ /* 0x000f300000000a00 */
[----:B------:R-:W1:Y:S08]  /*3ab0*/  LDC.64 R6, c[0x0][0xb18] ;  /* 0x0002c600ff067b82 */ /* 0x000e700000000a00 */
[----:B------:R-:W1:Y:S08]  /*3ac0*/  LDC.64 R4, c[0x0][0xb28] ;  /* 0x0002ca00ff047b82 */ /* 0x000e700000000a00 */
[----:B--23--:R-:W1:Y:S02]  /*3ad0*/  LDC R19, c[0x0][0x374] ;  /* 0x0000dd00ff137b82 */ /* 0x00ce640000000800 */
.L_x_77:
[C---:B------:R-:W-:Y:S02]  /*3ae0*/  LEA R0, R29.reuse, UR7, 0x3 ;  /* 0x000000071d007c11 */ /* 0x040fe4000f8e18ff */
[----:B------:R-:W-:Y:S02]  /*3af0*/  SHF.L.U32 R2, R28, 0x1f, RZ ;  /* 0x0000001f1c027819 */ /* 0x000fe400000006ff */
[----:B------:R-:W-:Y:S02]  /*3b00*/  LEA R20, R29, UR7, 0x4 ;  /* 0x000000071d147c11 */ /* 0x000fe4000f8e20ff */
[----:B--2---:R-:W2:Y:S02]  /*3b10*/  SYNCS.PHASECHK.TRANS64.TRYWAIT P0, [R0+URZ+0x80], R2 ;  /* 0x00008002000075a7 */ /* 0x004ea400080011ff */
[----:B--2---:R-:W-:Y:S05]  /*3b20*/  @!P0 BRA `(.L_x_67) ;  /* 0x0000004c00248947 */ /* 0x004fea0003800000 */
.L_x_155:
[----:B------:R-:W-:Y:S01]  /*3b30*/  ISETP.GE.AND P0, PT, R26, 0x1, PT ;  /* 0x000000011a00780c */ /* 0x000fe20003f06270 */
[----:B------:R-:W3:Y:S01]  /*3b40*/  LDS.128 R20, [R20+0x110] ;  /* 0x0001100014147984 */ /* 0x000ee20000000c00 */
[----:B--2---:R-:W-:Y:S01]  /*3b50*/  VIADD R0, R0, 0x90 ;  /* 0x0000009000007836 */ /* 0x004fe20000000000 */
[----:B------:R-:W-:Y:S01]  /*3b60*/  @!PT LDS RZ, [RZ] ;  /* 0x00000000fffff984 */ /* 0x000fe20000000800 */
[----:B------:R-:W-:Y:S01]  /*3b70*/  @!PT LDS RZ, [RZ] ;  /* 0x00000000fffff984 */ /* 0x000fe20000000800 */
[----:B------:R-:W-:Y:S01]  /*3b80*/  @!PT LDS RZ, [RZ] ;  /* 0x00000000fffff984 */ /* 0x000fe20000000800 */
[----:B------:R-:W-:Y:S01]  /*3b90*/  @!PT LDS RZ, [RZ] ;  /* 0x00000000fffff984 */ /* 0x000fe20000000800 */
[----:B------:R2:W-:Y:S06]  /*3ba0*/  MEMBAR.ALL.CTA ;  /* 0x0000000000007992 */ /* 0x0005ec0000008000 */
[----:B--2---:R-:W2:Y:S01]  /*3bb0*/  FENCE.VIEW.ASYNC.S ;  /* 0x00000000000073c6 */ /* 0x004ea20000000000 */
[----:B------:R-:W-:Y:S04]  /*3bc0*/  PRMT R0, RZ, 0x654, R0 ;  /* 0x00000654ff007816 */ /* 0x000fe80000000000 */
[----:B--2---:R2:W-:Y:S01]  /*3bd0*/  SYNCS.ARRIVE.TRANS64.RED.A1T0 RZ, [R0+URZ], RZ ;  /* 0x000000ff00ff79a7 */ /* 0x0045e200081004ff */
[----:B---3--:R-:W-:Y:S11]  /*3be0*/  LOP3.LUT P3, RZ, R22, 0x1, RZ, 0xc0, !PT ;  /* 0x0000000116ff7812 */ /* 0x008ff6000786c0ff */
[----:B------:R-:W-:Y:S02]  /*3bf0*/  @!UPT UIADD3 URZ, UPT, UPT, URZ, URZ, URZ ;  /* 0x000000fffffff290 */ /* 0x000fe4000fffe0ff */
[----:B------:R-:W-:Y:S02]  /*3c00*/  @P3 MOV R11, R20 ;  /* 0x00000014000b3202 */ /* 0x000fe40000000f00 */
[----:B------:R-:W-:Y:S01]  /*3c10*/  @P3 LOP3.LUT R10, R21, 0xffff, RZ, 0xc0, !PT ;  /* 0x0000ffff150a3812 */ /* 0x000fe200078ec0ff */
[----:B--2---:R-:W-:Y:S06]  /*3c20*/  @!P0 BRA `(.L_x_68) ;  /* 0x0000000000a48947 */ /* 0x004fec0003800000 */
[-C--:B-1----:R-:W-:Y:S01]  /*3c30*/  IMAD.HI.U32 R0, R19, R7.reuse, RZ ;  /* 0x0000000713007227 */ /* 0x082fe200078e00ff */
[----:B------:R-:W-:Y:S02]  /*3c40*/  ISETP.NE.AND P0, PT, R6, 0x1, PT ;  /* 0x000000010600780c */ /* 0x000fe40003f05270 */
[----:B------:R-:W-:Y:S01]  /*3c50*/  ISETP.NE.AND P2, PT, R26, 0x1, PT ;  /* 0x000000011a00780c */ /* 0x000fe20003f45270 */
[----:B----4-:R-:W-:Y:S01]  /*3c60*/  IMAD.HI.U32 R9, R24, R16, RZ ;  /* 0x0000001018097227 */ /* 0x010fe200078e00ff */
[----:B------:R-:W-:Y:S02]  /*3c70*/  SHF.R.U32.HI R0, RZ, R18, R0 ;  /* 0x00000012ff007219 */ /* 0x000fe40000011600 */
[----:B------:R-:W-:Y:S01]  /*3c80*/  ISETP.NE.AND P4, PT, R3, 0x1, PT ;  /* 0x000000010300780c */ /* 0x000fe20003f85270 */
[----:B------:R-:W-:Y:S01]  /*3c90*/  IMAD.HI.U32 R13, R10, R7, RZ ;  /* 0x000000070a0d7227 */ /* 0x000fe200078e00ff */
[----:B------:R-:W-:Y:S02]  /*3ca0*/  SHF.R.U32.HI R9, RZ, R17, R9 ;  /* 0x00000011ff097219 */ /* 0x000fe40000011609 */
[----:B------:R-:W-:Y:S01]  /*3cb0*/  SEL R0, R19, R0, !P0 ;  /* 0x0000000013007207 */ /* 0x000fe20004000000 */
[----:B------:R-:W-:Y:S01]  /*3cc0*/  IMAD.HI.U32 R12, R11, R16, RZ ;  /* 0x000000100b0c7227 */ /* 0x000fe200078e00ff */
[----:B------:R-:W-:Y:S03]  /*3cd0*/  SEL R9, R24, R9, !P4 ;  /* 0x0000000918097207 */ /* 0x000fe60006000000 */
[-C--:B------:R-:W-:Y:S01]  /*3ce0*/  IMAD.HI.U32 R8, R0, R4.reuse, RZ ;  /* 0x0000000400087227 */ /* 0x080fe200078e00ff */
[----:B------:R-:W-:Y:S03]  /*3cf0*/  SHF.R.U32.HI R12, RZ, R17, R12 ;  /* 0x00000011ff0c7219 */ /* 0x000fe6000001160c */
[----:B------:R-:W-:Y:S01]  /*3d00*/  IMAD.HI.U32 R2, R9, R4, RZ ;  /* 0x0000000409027227 */ /* 0x000fe200078e00ff */
[-C--:B------:R-:W-:Y:S02]  /*3d10*/  @P2 SHF.R.U32.HI R0, RZ, R5.reuse, R8 ;  /* 0x00000005ff002219 */ /* 0x080fe40000011608 */
[----:B------:R-:W-:Y:S02]  /*3d20*/  SHF.R.U32.HI R8, RZ, R18, R13 ;  /* 0x00000012ff087219 */ /* 0x000fe4000001160d */
[----:B------:R-:W-:Y:S01]  /*3d30*/  @P2 SHF.R.U32.HI R9, RZ, R5, R2 ;  /* 0x00000005ff092219 */ /* 0x000fe20000011602 */
[----:B------:R-:W-:Y:S01]  /*3d40*/  IMAD R0, R26, R0, RZ ;  /* 0x000000001a007224 */ /* 0x000fe200078e02ff */
[----:B------:R-:W-:Y:S02]  /*3d50*/  SEL R8, R10, R8, !P0 ;  /* 0x000000080a087207 */ /* 0x000fe40004000000 */
[----:B------:R-:W-:Y:S01]  /*3d60*/  SEL R2, R11, R12, !P4 ;  /* 0x0000000c0b027207 */ /* 0x000fe20006000000 */
[----:B------:R-:W-:Y:S01]  /*3d70*/  IMAD R12, R26, R9, RZ ;  /* 0x000000091a0c7224 */ /* 0x000fe200078e02ff */
[C---:B------:R-:W-:Y:S01]  /*3d80*/  ISETP.GE.AND P0, PT, R8.reuse, R0, PT ;  /* 0x000000000800720c */ /* 0x040fe20003f06270 */
[----:B------:R-:W-:Y:S03]  /*3d90*/  IMAD.HI.U32 R0, R8, R4, RZ ;  /* 0x0000000408007227 */ /* 0x000fe600078e00ff */
[----:B------:R-:W-:Y:S02]  /*3da0*/  ISETP.GE.OR P0, PT, R2, R12, P0 ;  /* 0x0000000c0200720c */ /* 0x000fe40000706670 */
[-C--:B------:R-:W-:Y:S04]  /*3db0*/  SHF.R.U32.HI R0, RZ, R5.reuse, R0 ;  /* 0x00000005ff007219 */ /* 0x080fe80000011600 */
[----:B------:R-:W-:Y:S05]  /*3dc0*/  SEL R13, R8, R0, !P2 ;  /* 0x00000000080d7207 */ /* 0x000fea0005000000 */
[----:B------:R-:W-:Y:S02]  /*3dd0*/  IMAD.MOV R12, RZ, RZ, -R13 ;  /* 0x000000ffff0c7224 */ /* 0x000fe400078e0a0d */
[----:B------:R-:W-:Y:S04]  /*3de0*/  @!P0 IMAD.HI.U32 R0, R2, R4, RZ ;  /* 0x0000000402008227 */ /* 0x000fe800078e00ff */
[----:B------:R-:W-:Y:S01]  /*3df0*/  IMAD R12, R26, R12, R8 ;  /* 0x0000000c1a0c7224 */ /* 0x000fe200078e0208 */
[----:B------:R-:W-:Y:S04]  /*3e00*/  @!P0 SHF.R.U32.HI R0, RZ, R5, R0 ;  /* 0x00000005ff008219 */ /* 0x000fe80000011600 */
[----:B------:R-:W-:Y:S04]  /*3e10*/  @!P0 SEL R0, R2, R0, !P2 ;  /* 0x0000000002008207 */ /* 0x000fe80005000000 */
[----:B------:R-:W-:Y:S01]  /*3e20*/  @!P0 IADD3 R13, PT, PT, R13, -R0, RZ ;  /* 0x800000000d0d8210 */ /* 0x000fe20007ffe0ff */
[----:B------:R-:W-:Y:S01]  /*3e30*/  @!P0 IMAD R0, R9, R12, R0 ;  /* 0x0000000c09008224 */ /* 0x000fe200078e0200 */
[----:B------:R-:W-:Y:S01]  /*3e40*/  IADD3 R9, PT, PT, -R8, RZ, RZ ;  /* 0x000000ff08097210 */ /* 0x000fe20007ffe1ff */
[--C-:B------:R-:W-:Y:S02]  /*3e50*/  IMAD.MOV R12, RZ, RZ, -R2.reuse ;  /* 0x000000ffff0c7224 */ /* 0x100fe400078e0a02 */
[----:B------:R-:W-:Y:S02]  /*3e60*/  @!P0 IMAD R8, R13, R26, R2 ;  /* 0x0000001a0d088224 */ /* 0x000fe400078e0202 */
[----:B------:R-:W-:Y:S02]  /*3e70*/  @!P0 IMAD.MOV.U32 R2, RZ, RZ, R0 ;  /* 0x000000ffff028224 */ /* 0x000fe400078e0000 */
[----:B------:R-:W-:Y:S02]  /*3e80*/  IMAD R11, R3, R12, R11 ;  /* 0x0000000c030b7224 */ /* 0x000fe400078e020b */
[----:B------:R-:W-:Y:S02]  /*3e90*/  IMAD R10, R6, R9, R10 ;  /* 0x00000009060a7224 */ /* 0x000fe400078e020a */
[----:B------:R-:W-:Y:S02]  /*3ea0*/  IMAD R11, R2, R3, R11 ;  /* 0x00000003020b7224 */ /* 0x000fe400078e020b */
[----:B------:R-:W-:Y:S02]  /*3eb0*/  IMAD R10, R8, R6, R10 ;  /* 0x00000006080a7224 */ /* 0x000fe400078e020a */
.L_x_68:
[----:B------:R-:W-:Y:S05]  /*3ec0*/  BRA.U UP1, `(.L_x_69) ;  /* 0x0000000101107547 */ /* 0x000fea000b800000 */
[----:B------:R-:W-:Y:S04]  /*3ed0*/  MOV R2, UR6 ;  /* 0x0000000600027c02 */ /* 0x000fe80008000f00 */
[----:B------:R-:W-:Y:S04]  /*3ee0*/  SHF.L.U32 R2, R2, 0x1f, RZ ;  /* 0x0000001f02027819 */ /* 0x000fe800000006ff */
[----:B------:R-:W2:Y:S02]  /*3ef0*/  SYNCS.PHASECHK.TRANS64.TRYWAIT P0, [UR7+0x78], R2 ;  /* 0x00007802ff0075a7 */ /* 0x000ea40008001107 */
[----:B--2---:R-:W-:Y:S05]  /*3f00*/  @!P0 BRA `(.L_x_70) ;  /* 0x0000004800408947 */ /* 0x004fea0003800000 */
.L_x_69:
[----:B------:R-:W-:Y:S02]  /*3f10*/  R2UR UR35, R15 ;  /* 0x000000000f2372ca */ /* 0x000fe400000e0000 */
[----:B------:R-:W-:Y:S02]  /*3f20*/  R2UR UR34, R14 ;  /* 0x000000000e2272ca */ /* 0x000fe400000e0000 */
[----:B------:R-:W-:Y:S02]  /*3f30*/  ISETP.NE.U32.AND P2, PT, RZ, UR4, PT ;  /* 0x00000004ff007c0c */ /* 0x000fe4000bf45070 */
[----:B------:R-:W-:Y:S02]  /*3f40*/  SHF.L.U32 R14, R30, 0x1f, RZ ;  /* 0x0000001f1e0e7819 */ /* 0x000fe400000006ff */
[----:B------:R-:W-:Y:S05]  /*3f50*/  ISETP.NE.AND.EX P2, PT, RZ, UR5, PT, P2 ;  /* 0x00000005ff007c0c */ /* 0x000fea000bf45320 */
[----:B------:R-:W-:Y:S02]  /*3f60*/  USHF.L.U32 UR35, UR35, 0x6, URZ ;  /* 0x0000000623237899 */ /* 0x000fe400080006ff */
[----:B------:R-:W-:Y:S01]  /*3f70*/  USHF.L.U32 UR34, UR34, 0x7, URZ ;  /* 0x0000000722227899 */ /* 0x000fe200080006ff */
[----:B------:R-:W-:Y:S11]  /*3f80*/  BRA.U !UP3, `(.L_x_71) ;  /* 0x000000010b347547 */ /* 0x000ff6000b800000 */
[----:B------:R-:W-:Y:S01]  /*3f90*/  UPLOP3.LUT UP0, UPT, UPT, UPT, UP2, 0x80, 0x8 ;  /* 0x000000000008789c */ /* 0x000fe20003f0f020 */
[----:B--2---:R-:W-:Y:S02]  /*3fa0*/  HFMA2 R0, -RZ, RZ, 0, 5.9604644775390625e-08 ;  /* 0x00000001ff007431 */ /* 0x004fe400000001ff */
[----:B------:R-:W-:Y:S03]  /*3fb0*/  IMAD.MOV.U32 R64, RZ, RZ, 0x1 ;  /* 0x00000001ff407424 */ /* 0x000fe600078e00ff */
[----:B------:R-:W-:Y:S05]  /*3fc0*/  PLOP3.LUT P0, PT, PT, PT, UP0, 0x80, 0x8 ;  /* 0x000000000008781c */ /* 0x000fea0003f0f008 */
[----:B------:R-:W2:Y:S01]  /*3fd0*/  @UP0 LDCU.64 UR10, c[0x0][0x888] ;  /* 0x00011100ff0a07ac */ /* 0x000ea20008000a00 */
[----:B------:R-:W-:Y:S07]  /*3fe0*/  @UP0 UIMAD UR8, UR36, UR4, URZ ;  /* 0x00000004240802a4 */ /* 0x000fee000f8e02ff */
[----:B------:R-:W-:Y:S01]  /*3ff0*/  @!P0 PRMT R64, R0, 0x7610, R64 ;  /* 0x0000761000408816 */ /* 0x000fe20000000040 */
[----:B--2---:R-:W-:Y:S03]  /*4000*/  @UP0 UIMAD.WIDE UR10, UR8, 0x4, UR10 ;  /* 0x00000004080a08a5 */ /* 0x004fe6000f8e020a */
[----:B------:R-:W2:Y:S03]  /*4010*/  @!UP0 LDCU UR8, c[0x0][0x880] ;  /* 0x00011000ff0887ac */ /* 0x000ea60008000800 */
[----:B------:R-:W-:Y:S01]  /*4020*/  IMAD.U32 R8, RZ, RZ, UR10 ;  /* 0x0000000aff087e24 */ /* 0x000fe2000f8e00ff */
[----:B------:R-:W-:Y:S05]  /*4030*/  MOV R9, UR11 ;  /* 0x0000000b00097c02 */ /* 0x000fea0008000f00 */
[----:B------:R3:W5:Y:S02]  /*4040*/  @P0 LDG.E R35, desc[UR46][R8.64] ;  /* 0x0000002e08230981 */ /* 0x000764000c1e1900 */
[----:B--23--:R-:W-:Y:S07]  /*4050*/  @!P0 IMAD.U32 R35, RZ, RZ, UR8 ;  /* 0x00000008ff238e24 */ /* 0x00cfee000f8e00ff */
.L_x_71:
[----:B-----5:R-:W-:Y:S01]  /*4060*/  @!P2 FSETP.EQ.AND P0, PT, R35, RZ, PT ;  /* 0x000000ff2300a20b */ /* 0x020fe20003f02000 */
[----:B------:R-:W-:Y:S01]  /*4070*/  @!UPT UIADD3 URZ, UPT, UPT, URZ, URZ, URZ ;  /* 0x000000fffffff290 */ /* 0x000fe2000fffe0ff */
[----:B------:R-:W-:Y:S11]  /*4080*/  @!P2 BRA `(.L_x_72) ;  /* 0x000000000014a947 */ /* 0x000ff60003800000 */
[----:B------:R-:W-:Y:S02]  /*4090*/  LOP3.LUT P2, RZ, R64, 0xff, RZ, 0xc0, !PT ;  /* 0x000000ff40ff7812 */ /* 0x000fe4000784c0ff */
[----:B------:R-:W-:Y:S04]  /*40a0*/  PLOP3.LUT P0, PT, PT, PT, UP0, 0x80, 0x8 ;  /* 0x000000000008781c */ /* 0x000fe80003f0f008 */
[----:B------:R-:W-:Y:S07]  /*40b0*/  PLOP3.LUT P0, PT, P0, PT, PT, 0x8, 0x80 ;  /* 0x000000000080781c */ /* 0x000fee000070e170 */
[----:B------:R-:W-:Y:S11]  /*40c0*/  @P2 FSETP.EQ.AND P0, PT, R35, RZ, PT ;  /* 0x000000ff2300220b */ /* 0x000ff60003f02000 */
[----:B------:R-:W-:Y:S02]  /*40d0*/  @!UPT UIADD3 URZ, UPT, UPT, URZ, URZ, URZ ;  /* 0x000000fffffff290 */ /* 0x000fe4000fffe0ff */
.L_x_72:
[----:B------:R-:W3:Y:S01]  /*40e0*/  SYNCS.PHASECHK.TRANS64.TRYWAIT P2, [UR7+0x50], R14 ;  /* 0x0000500eff0075a7 */ /* 0x000ee20008041107 */
[----:B------:R-:W-:Y:S04]  /*40f0*/  ELECT P4, URZ, PT ;  /* 0x0000000000ff782f */ /* 0x000fe80003880000 */
[----:B------:R-:W-:Y:S11]  /*4100*/  PLOP3.LUT P4, PT, P0, P4, PT, 0xf2, 0x2f ;  /* 0x00000000002f781c */ /* 0x000ff60000789e72 */
[----:B------:R-:W-:Y:S02]  /*4110*/  @!UPT UIADD3 URZ, UPT, UPT, URZ, URZ, URZ ;  /* 0x000000fffffff290 */ /* 0x000fe4000fffe0ff */
[----:B-1----:R-:W-:Y:S05]  /*4120*/  @!P4 IADD3 R8, P0, PT, R32, 0x580, RZ ;  /* 0x000005802008c810 */ /* 0x002fea0007f1e0ff */
[----:B--2---:R-:W-:Y:S01]  /*4130*/  @!P4 IMAD.X R2, RZ, RZ, R33, P0 ;  /* 0x000000ffff02c224 */ /* 0x004fe200000e0621 */
[----:B---3--:R-:W-:Y:S07]  /*4140*/  @!P2 BRA `(.L_x_73) ;  /* 0x0000004400c8a947 */ /* 0x008fee0003800000 */
.L_x_158:
[----:B------:R-:W-:Y:S01]  /*4150*/  @!P4 R2UR UR8, R2 ;  /* 0x000000000208c2ca */ /* 0x000fe200000e0000 */
[----:B------:R-:W-:Y:S01]  /*4160*/  VOTEU.ALL UP1, P4 ;  /* 0x0000000000ff7886 */ /* 0x000fe20002020000 */
[----:B------:R-:W-:Y:S01]  /*4170*/  @!P4 R2UR UR9, R8 ;  /* 0x000000000809c2ca */ /* 0x000fe200000e0000 */
[----:B-1----:R-:W-:Y:S01]  /*4180*/  @!P4 IMAD.MOV.U32 R0, RZ, RZ, 0x2000 ;  /* 0x00002000ff00c424 */ /* 0x002fe200078e00ff */
[----:B------:R-:W-:Y:S01]  /*4190*/  UMOV UR10, 0x0 ;  /* 0x00000000000a7882 */ /* 0x000fe20000000000 */
[----:B------:R-:W-:Y:S01]  /*41a0*/  UMOV UR11, 0x10000000 ;  /* 0x10000000000b7882 */ /* 0x000fe20000000000 */
[----:B------:R-:W-:Y:S01]  /*41b0*/  @!UP1 UIADD3 UR32, UPT, UPT, UR7, 0x400, URZ ;  /* 0x0000040007209890 */ /* 0x000fe2000fffe0ff */
[----:B------:R-:W-:Y:S06]  /*41c0*/  VOTEU.ALL UP1, P4 ;  /* 0x0000000000ff7886 */ /* 0x000fec0002020000 */
[----:B------:R-:W-:Y:S01]  /*41d0*/  IMAD.U32 R9, RZ, RZ, UR8 ;  /* 0x00000008ff097e24 */ /* 0x000fe2000f8e00ff */
[----:B------:R-:W-:Y:S01]  /*41e0*/  UPRMT UR8, UR37, 0x654, UR33 ;  /* 0x0000065425087896 */ /* 0x000fe20008000021 */
[----:B------:R-:W-:Y:S03]  /*41f0*/  IMAD.U32 R8, RZ, RZ, UR9 ;  /* 0x00000009ff087e24 */ /* 0x000fe6000f8e00ff */
[----:B------:R-:W-:Y:S02]  /*4200*/  @!P4 R2UR UR15, R9 ;  /* 0x00000000090fc2ca */ /* 0x000fe400000e0000 */
[----:B------:R-:W-:Y:S02]  /*4210*/  @!P4 R2UR UR14, R8 ;  /* 0x00000000080ec2ca */ /* 0x000fe400000e0000 */
[----:B------:R-:W-:Y:S05]  /*4220*/  @!P4 IADD3 R8, P0, PT, R32, 0x580, RZ ;  /* 0x000005802008c810 */ /* 0x000fea0007f1e0ff */
[----:B------:R-:W-:Y:S06]  /*4230*/  @!P4 IMAD.X R2, RZ, RZ, R33, P0 ;  /* 0x000000ffff02c224 */ /* 0x000fec00000e0621 */
[----:B------:R1:W-:Y:S01]  /*4240*/  @!UP1 UTMALDG.3D [UR32], [UR14], desc[UR10] ;  /* 0x00000a200e0095b4 */ /* 0x0003e20008011000 */
[----:B------:R1:W-:Y:S01]  /*4250*/  @!P4 SYNCS.ARRIVE.TRANS64.RED.A0TR RZ, [UR7+0x30], R0 ;  /* 0x00003000ffffc9a7 */ /* 0x0003e20008300407 */
[----:B------:R-:W-:Y:S01]  /*4260*/  SYNCS.ARRIVE.TRANS64.RED.A1T0 RZ, [UR8], RZ ;  /* 0x000000ffffff79a7 */ /* 0x000fe20008100408 */
[----:B------:R-:W2:Y:S02]  /*4270*/  SYNCS.PHASECHK.TRANS64.TRYWAIT P2, [UR7+0x58], R14 ;  /* 0x0000580eff0075a7 */ /* 0x000ea40008041107 */
[----:B-12---:R-:W-:Y:S05]  /*4280*/  @!P2 BRA `(.L_x_74) ;  /* 0x000000440090a947 */ /* 0x006fea0003800000 */
.L_x_160:
[----:B------:R-:W-:Y:S01]  /*4290*/  @!P4 R2UR UR8, R2 ;  /* 0x000000000208c2ca */ /* 0x000fe200000e0000 */
[----:B------:R-:W-:Y:S01]  /*42a0*/  VOTEU.ALL UP1, P4 ;  /* 0x0000000000ff7886 */ /* 0x000fe20002020000 */
[----:B------:R-:W-:Y:S01]  /*42b0*/  @!P4 R2UR UR9, R8 ;  /* 0x000000000809c2ca */ /* 0x000fe200000e0000 */
[----:B-1----:R-:W-:Y:S01]  /*42c0*/  @!P4 IMAD.MOV.U32 R0, RZ, RZ, 0x2000 ;  /* 0x00002000ff00c424 */ /* 0x002fe200078e00ff */
[----:B------:R-:W-:Y:S01]  /*42d0*/  UMOV UR10, 0x0 ;  /* 0x00000000000a7882 */ /* 0x000fe20000000000 */
[----:B------:R-:W-:Y:S01]  /*42e0*/  UMOV UR11, 0x10000000 ;  /* 0x10000000000b7882 */ /* 0x000fe20000000000 */
[----:B------:R-:W-:Y:S02]  /*42f0*/  @!UP1 UIADD3 UR26, UPT, UPT, UR34, 0x20, URZ ;  /* 0x00000020221a9890 */ /* 0x000fe4000fffe0ff */
[----:B------:R-:W-:Y:S01]  /*4300*/  @!UP1 UIADD3 UR24, UPT, UPT, UR7, 0x2400, URZ ;  /* 0x0000240007189890 */ /* 0x000fe2000fffe0ff */
[----:B------:R-:W-:Y:S01]  /*4310*/  VOTEU.ALL UP1, P4 ;  /* 0x0000000000ff7886 */ /* 0x000fe20002020000 */
[----:B------:R-:W-:Y:S01]  /*4320*/  UMOV UR27, UR35 ;  /* 0x00000023001b7c82 */ /* 0x000fe20008000000 */
[----:B------:R-:W-:Y:S02]  /*4330*/  UMOV UR28, UR36 ;  /* 0x00000024001c7c82 */ /* 0x000fe40008000000 */
        /* <DEDUP_REMOVED lines=12> */
.L_x_162:
[----:B------:R-:W2:Y:S01]  /*4400*/  LDC.64 R12, c[0x0][0xb18] ;  /* 0x0002c600ff0c7b82 */ /* 0x000ea20000000a00 */
[----:B------:R-:W-:Y:S01]  /*4410*/  @!P4 R2UR UR8, R2 ;  /* 0x000000000208c2ca */ /* 0x000fe200000e0000 */
[----:B------:R-:W-:Y:S01]  /*4420*/  VOTEU.ALL UP1, P4 ;  /* 0x0000000000ff7886 */ /* 0x000fe20002020000 */
[----:B------:R-:W-:Y:S01]  /*4430*/  @!P4 R2UR UR9, R8 ;  /* 0x000000000809c2ca */ /* 0x000fe200000e0000 */
[----:B-1----:R-:W-:Y:S01]  /*4440*/  @!P4 IMAD.MOV.U32 R0, RZ, RZ, 0x2000 ;  /* 0x00002000ff00c424 */ /* 0x002fe200078e00ff */
[----:B------:R-:W-:Y:S03]  /*4450*/  UMOV UR10, 0x0 ;  /* 0x00000000000a7882 */ /* 0x000fe60000000000 */
[----:B------:R-:W1:Y:S01]  /*4460*/  @!P1 LDC R2, c[0x0][0xb0c] ;  /* 0x0002c300ff029b82 */ /* 0x000e620000000800 */
[----:B------:R-:W-:Y:S01]  /*4470*/  @!UP1 UIADD3 UR18, UPT, UPT, UR34, 0x40, URZ ;  /* 0x0000004022129890 */ /* 0x000fe2000fffe0ff */
[----:B------:R-:W-:Y:S01]  /*4480*/  @P3 SHF.R.U32.HI R27, RZ, 0x10, R21 ;  /* 0x00000010ff1b3819 */ /* 0x000fe20000011615 */
[----:B------:R-:W-:Y:S01]  /*4490*/  @!UP1 UIADD3 UR16, UPT, UPT, UR7, 0x4400, URZ ;  /* 0x0000440007109890 */ /* 0x000fe2000fffe0ff */
[----:B------:R-:W-:Y:S01]  /*44a0*/  VIADD R29, R29, 0x1 ;  /* 0x000000011d1d7836 */ /* 0x000fe20000000000 */
[----:B------:R-:W-:Y:S01]  /*44b0*/  VOTEU.ALL UP1, P4 ;  /* 0x0000000000ff7886 */ /* 0x000fe20002020000 */
[----:B------:R-:W-:Y:S01]  /*44c0*/  UMOV UR11, 0x10000000 ;  /* 0x10000000000b7882 */ /* 0x000fe20000000000 */
[----:B------:R-:W-:Y:S01]  /*44d0*/  UMOV UR19, UR35 ;  /* 0x0000002300137c82 */ /* 0x000fe20008000000 */
[----:B------:R-:W-:Y:S01]  /*44e0*/  IMAD.U32 R9, RZ, RZ, UR8 ;  /* 0x00000008ff097e24 */ /* 0x000fe2000f8e00ff */
[----:B------:R-:W-:Y:S01]  /*44f0*/  UMOV UR20, UR36 ;  /* 0x0000002400147c82 */ /* 0x000fe20008000000 */
[----:B------:R-:W-:Y:S01]  /*4500*/  IMAD.U32 R8, RZ, RZ, UR9 ;  /* 0x00000009ff087e24 */ /* 0x000fe2000f8e00ff */
[----:B------:R-:W-:Y:S02]  /*4510*/  UPRMT UR8, UR37, 0x654, UR17 ;  /* 0x0000065425087896 */ /* 0x000fe40008000011 */
[----:B------:R-:W-:Y:S02]  /*4520*/  @!P4 R2UR UR15, R9 ;  /* 0x00000000090fc2ca */ /* 0x000fe400000e0000 */
[----:B------:R-:W-:Y:S02]  /*4530*/  @!P4 R2UR UR14, R8 ;  /* 0x00000000080ec2ca */ /* 0x000fe400000e0000 */
[----:B------:R-:W3:Y:S11]  /*4540*/  LDC.64 R8, c[0x0][0xb10] ;  /* 0x0002c400ff087b82 */ /* 0x000ef60000000a00 */
[----:B------:R1:W-:Y:S01]  /*4550*/  @!UP1 UTMALDG.3D [UR16], [UR14], desc[UR10] ;  /* 0x00000a100e0095b4 */ /* 0x0003e20008011000 */
[----:B------:R5:W-:Y:S01]  /*4560*/  @!P4 SYNCS.ARRIVE.TRANS64.RED.A0TR RZ, [UR7+0x40], R0 ;  /* 0x00004000ffffc9a7 */ /* 0x000be20008300407 */
[C---:B---3--:R-:W-:Y:S01]  /*4570*/  @!P1 IMAD.HI.U32 R8, R11.reuse, R8, RZ ;  /* 0x000000080b089227 */ /* 0x048fe200078e00ff */
[----:B--2---:R-:W-:Y:S02]  /*4580*/  @!P1 ISETP.NE.AND P0, PT, R12, 0x1, PT ;  /* 0x000000010c00980c */ /* 0x004fe40003f05270 */
[----:B-1----:R-:W-:Y:S01]  /*4590*/  @!P1 ISETP.NE.AND P2, PT, R2, 0x1, PT ;  /* 0x000000010200980c */ /* 0x002fe20003f45270 */
[----:B------:R-:W-:Y:S01]  /*45a0*/  SYNCS.ARRIVE.TRANS64.RED.A1T0 RZ, [UR8], RZ ;  /* 0x000000ffffff79a7 */ /* 0x000fe20008100408 */
[C---:B------:R-:W-:Y:S01]  /*45b0*/  @!P1 IMAD.HI.U32 R13, R10.reuse, R13, RZ ;  /* 0x0000000d0a0d9227 */ /* 0x040fe200078e00ff */
[----:B------:R-:W-:Y:S04]  /*45c0*/  @!P1 SHF.R.U32.HI R8, RZ, R9, R8 ;  /* 0x00000009ff089219 */ /* 0x000fe80000011608 */
[----:B------:R-:W-:Y:S01]  /*45d0*/  @!P1 SEL R8, R11, R8, !P2 ;  /* 0x000000080b089207 */ /* 0x000fe20005000000 */
[----:B------:R-:W1:Y:S01]  /*45e0*/  SYNCS.PHASECHK.TRANS64.TRYWAIT P5, [UR7+0x68], R14 ;  /* 0x0000680eff0075a7 */ /* 0x000e6200080a1107 */
[----:B-----5:R-:W2:Y:S02]  /*45f0*/  @!P1 LDC R0, c[0x0][0xb20] ;  /* 0x0002c800ff009b82 */ /* 0x020ea40000000800 */
[----:B--2---:R-:W-:Y:S04]  /*4600*/  @!P1 SHF.R.U32.HI R0, RZ, R0, R13 ;  /* 0x00000000ff009219 */ /* 0x004fe8000001160d */
[----:B------:R-:W-:Y:S05]  /*4610*/  @!P1 SEL R9, R10, R0, !P0 ;  /* 0x000000000a099207 */ /* 0x000fea0004000000 */
[----:B------:R-:W-:Y:S02]  /*4620*/  @!P1 IMAD.IADD R0, R9, 0x1, -R8 ;  /* 0x0000000109009824 */ /* 0x000fe400078e0a08 */
[----:B------:R-:W-:Y:S02]  /*4630*/  @!P1 IMAD.IADD R8, R8, 0x1, -R9 ;  /* 0x0000000108089824 */ /* 0x000fe400078e0a09 */
[----:B------:R-:W-:Y:S02]  /*4640*/  @!P1 IMAD R11, R0, R2, R11 ;  /* 0x00000002000b9224 */ /* 0x000fe400078e020b */
[----:B------:R-:W-:Y:S01]  /*4650*/  @!P1 IMAD R10, R8, R12, R10 ;  /* 0x0000000c080a9224 */ /* 0x000fe200078e020a */
[----:B-1----:R-:W-:Y:S06]  /*4660*/  @!P5 BRA `(.L_x_76) ;  /* 0x0000004000c8d947 */ /* 0x002fec0003800000 */
.L_x_164:
[----:B------:R-:W-:Y:S01]  /*4670*/  @!P4 IADD3 R2, P0, PT, R32, 0x580, RZ ;  /* 0x000005802002c810 */ /* 0x000fe20007f1e0ff */
[----:B------:R-:W-:Y:S01]  /*4680*/  VOTEU.ALL UP1, P4 ;  /* 0x0000000000ff7886 */ /* 0x000fe20002020000 */
[----:B------:R-:W-:Y:S01]  /*4690*/  UMOV UR18, 0x0 ;  /* 0x0000000000127882 */ /* 0x000fe20000000000 */
[----:B------:R-:W-:Y:S01]  /*46a0*/  UMOV UR19, 0x10000000 ;  /* 0x1000000000137882 */ /* 0x000fe20000000000 */
[----:B------:R-:W-:Y:S01]  /*46b0*/  @!P4 R2UR UR9, R2 ;  /* 0x000000000209c2ca */ /* 0x000fe200000e0000 */
[----:B-1----:R-:W-:Y:S01]  /*46c0*/  @!P4 IMAD.X R0, RZ, RZ, R33, P0 ;  /* 0x000000ffff00c224 */ /* 0x002fe200000e0621 */
[----:B------:R-:W-:Y:S01]  /*46d0*/  @!UP1 UIADD3 UR10, UPT, UPT, UR34, 0x60, URZ ;  /* 0x00000060220a9890 */ /* 0x000fe2000fffe0ff */
[----:B------:R-:W-:Y:S01]  /*46e0*/  ISETP.NE.AND P0, PT, R29, 0x2, PT ;  /* 0x000000021d00780c */ /* 0x000fe20003f05270 */
[----:B------:R-:W-:Y:S01]  /*46f0*/  UMOV UR11, UR35 ;  /* 0x00000023000b7c82 */ /* 0x000fe20008000000 */
[----:B------:R-:W-:Y:S01]  /*4700*/  UMOV UR12, UR36 ;  /* 0x00000024000c7c82 */ /* 0x000fe20008000000 */
[----:B------:R-:W-:Y:S01]  /*4710*/  @!P4 R2UR UR8, R0 ;  /* 0x000000000008c2ca */ /* 0x000fe200000e0000 */
[----:B------:R-:W-:Y:S01]  /*4720*/  IMAD.IADD R14, R10, 0x1, R62 ;  /* 0x000000010a0e7824 */ /* 0x000fe200078e023e */
[----:B------:R-:W-:Y:S01]  /*4730*/  @P3 R2UR UR36, R27 ;  /* 0x000000001b2432ca */ /* 0x000fe200000e0000 */
[----:B------:R-:W-:Y:S01]  /*4740*/  IMAD.IADD R15, R11, 0x1, R63 ;  /* 0x000000010b0f7824 */ /* 0x000fe200078e023f */
[----:B------:R-:W-:Y:S02]  /*4750*/  SEL R0, RZ, 0x1, P0 ;  /* 0x00000001ff007807 */ /* 0x000fe40000000000 */
[----:B------:R-:W-:Y:S01]  /*4760*/  LOP3.LUT R30, R30, 0x1, RZ, 0x3c, !PT ;  /* 0x000000011e1e7812 */ /* 0x000fe200078e3cff */
[----:B------:R-:W-:Y:S01]  /*4770*/  IMAD.U32 R8, RZ, RZ, UR9 ;  /* 0x00000009ff087e24 */ /* 0x000fe2000f8e00ff */
[----:B------:R-:W-:Y:S01]  /*4780*/  @!UP1 UIADD3 UR9, UPT, UPT, UR7, 0x48, URZ ;  /* 0x0000004807099890 */ /* 0x000fe2000fffe0ff */
[----:B------:R-:W-:Y:S02]  /*4790*/  LOP3.LUT R28, R28, R0, RZ, 0x3c, !PT ;  /* 0x000000001c1c7212 */ /* 0x000fe400078e3cff */
[----:B------:R-:W-:Y:S02]  /*47a0*/  SEL R29, R29, RZ, P0 ;  /* 0x000000ff1d1d7207 */ /* 0x000fe40000000000 */
[----:B------:R-:W-:Y:S01]  /*47b0*/  IMAD.U32 R9, RZ, RZ, UR8 ;  /* 0x00000008ff097e24 */ /* 0x000fe2000f8e00ff */
[----:B------:R-:W-:Y:S01]  /*47c0*/  @!P4 R2UR UR14, R8 ;  /* 0x00000000080ec2ca */ /* 0x000fe200000e0000 */
[----:B------:R-:W-:Y:S01]  /*47d0*/  @!UP1 UIADD3 UR8, UPT, UPT, UR7, 0x6400, URZ ;  /* 0x0000640007089890 */ /* 0x000fe2000fffe0ff */
[----:B------:R-:W-:Y:S02]  /*47e0*/  VOTEU.ALL UP1, P4 ;  /* 0x0000000000ff7886 */ /* 0x000fe40002020000 */
[----:B------:R-:W-:Y:S11]  /*47f0*/  @!P4 R2UR UR15, R9 ;  /* 0x00000000090fc2ca */ /* 0x000ff600000e0000 */
[----:B------:R-:W-:Y:S02]  /*4800*/  @!UPT UIADD3 URZ, UPT, UPT, URZ, URZ, URZ ;  /* 0x000000fffffff290 */ /* 0x000fe4000fffe0ff */
[----:B------:R2:W-:Y:S01]  /*4810*/  @!UP1 UTMALDG.3D [UR8], [UR14], desc[UR18] ;  /* 0x000012080e0095b4 */ /* 0x0005e20008011000 */
[----:B------:R2:W-:Y:S01]  /*4820*/  @!P4 SYNCS.ARRIVE.TRANS64.RED.A0TR RZ, [UR7+0x48], R25 ;  /* 0x00004819ffffc9a7 */ /* 0x0005e20008300407 */
[----:B------:R-:W-:Y:S01]  /*4830*/  UPLOP3.LUT UP1, UPT, UPT, UPT, UPT, 0x80, 0x8 ;  /* 0x000000000008789c */ /* 0x000fe20003f2f070 */
[----:B------:R-:W-:Y:S01]  /*4840*/  SYNCS.ARRIVE.TRANS64.RED.A1T0 RZ, [UR13], RZ ;  /* 0x000000ffffff79a7 */ /* 0x000fe2000810040d */
[----:B------:R-:W-:Y:S09]  /*4850*/  @P3 BRA `(.L_x_77) ;  /* 0xfffffff000a03947 */ /* 0x000ff2000383ffff */
[----:B------:R-:W-:-:S04]  /*4860*/  SHF.L.U32 R2, R30, 0x1f, RZ ;  /* 0x0000001f1e027819 */ /* 0x000fc800000006ff */
[----:B------:R-:W1:Y:S02]  /*4870*/  SYNCS.PHASECHK.TRANS64.TRYWAIT P0, [UR7+0x50], R2 ;  /* 0x00005002ff0075a7 */ /* 0x000e640008001107 */
[----:B-1----:R-:W-:Y:S05]  /*4880*/  @!P0 BRA `(.L_x_78) ;  /* 0x0000004000588947 */ /* 0x002fea0003800000 */
.L_x_166:
[----:B------:R-:W3:Y:S02]  /*4890*/  SYNCS.PHASECHK.TRANS64.TRYWAIT P0, [UR7+0x58], R2 ;  /* 0x00005802ff0075a7 */ /* 0x000ee40008001107 */
[----:B---3--:R-:W-:Y:S05]  /*48a0*/  @!P0 BRA `(.L_x_79) ;  /* 0x0000004000688947 */ /* 0x008fea0003800000 */
.L_x_168:
[----:B------:R-:W3:Y:S02]  /*48b0*/  SYNCS.PHASECHK.TRANS64.TRYWAIT P0, [UR7+0x60], R2 ;  /* 0x00006002ff0075a7 */ /* 0x000ee40008001107 */
[----:B---3--:R-:W-:Y:S05]  /*48c0*/  @!P0 BRA `(.L_x_80) ;  /* 0x0000004000788947 */ /* 0x008fea0003800000 */
.L_x_170:
[----:B-1----:R-:W-:-:S07]  /*48d0*/  MOV R0, UR7 ;  /* 0x0000000700007c02 */ /* 0x002fce0008000f00 */
.L_x_81:
[----:B-1----:R-:W-:-:S04]  /*48e0*/  SHF.L.U32 R2, R30, 0x1f, RZ ;  /* 0x0000001f1e027819 */ /* 0x002fc800000006ff */
[----:B------:R1:W3:Y:S03]  /*48f0*/  SYNCS.PHASECHK.TRANS64.TRYWAIT P0, [R0+URZ+0x68], R2 ;  /* 0x00006802000075a7 */ /* 0x0002e600080011ff */
[----:B---3--:R-:W-:Y:S05]  /*4900*/  @!P0 NANOSLEEP.SYNCS 0x989680 ;  /* 0x009896800000895d */ /* 0x008fea0003900000 */
[----:B------:R-:W3:Y:S02]  /*4910*/  @!P0 SYNCS.PHASECHK.TRANS64 P0, [R0+URZ+0x68], R2 ;  /* 0x00006802000085a7 */ /* 0x000ee400080010ff */
[----:B--23--:R-:W-:Y:S05]  /*4920*/  @P0 EXIT ;  /* 0x000000000000094d */ /* 0x00cfea0003800000 */
[----:B------:R-:W-:Y:S05]  /*4930*/  BRA `(.L_x_81) ;  /* 0xfffffffc00e87947 */ /* 0x000fea000383ffff */
.L_x_66:
[----:B------:R-:W-:-:S06]  /*4940*/  UISETP.GE.AND UP1, UPT, UR8, 0x4, UPT ;  /* 0x000000040800788c */ /* 0x000fcc000bf26270 */
[----:B------:R-:W-:-:S13]  /*4950*/  PLOP3.LUT P0, PT, PT, PT, UP1, 0x80, 0x8 ;  /* 0x000000000008781c */ /* 0x000fda0003f0f018 */
[----:B------:R-:W-:Y:S05]  /*4960*/  @!P0 EXIT ;  /* 0x000000000000894d */ /* 0x000fea0003800000 */
[----:B------:R-:W-:Y:S01]  /*4970*/  BAR.SYNC.DEFER_BLOCKING 0x6, 0xa0 ;  /* 0x0182800000007b1d */ /* 0x000fe20000010000 */
[C---:B------:R-:W-:Y:S01]  /*4980*/  IMAD.SHL.U32 R4, R77.reuse, 0x20, RZ ;  /* 0x000000204d047824 */ /* 0x040fe200078e00ff */
[C---:B------:R-:W-:Y:S01]  /*4990*/  R2P PR, R77.reuse, 0x6 ;  /* 0x000000064d007804 */ /* 0x040fe20000000000 */
[C---:B------:R-:W-:Y:S01]  /*49a0*/  IMAD.SHL.U32 R68, R77.reuse, 0x4, RZ ;  /* 0x000000044d447824 */ /* 0x040fe200078e00ff */
[----:B------:R-:W-:Y:S01]  /*49b0*/  CS2R R72, SRZ ;  /* 0x0000000000487805 */ /* 0x000fe2000001ff00 */
[C---:B------:R-:W-:Y:S01]  /*49c0*/  IMAD.U32 R32, R77.reuse, 0x10000, RZ ;  /* 0x000100004d207824 */ /* 0x040fe200078e00ff */
[----:B------:R-:W-:Y:S02]  /*49d0*/  UMOV UR48, 0x400 ;  /* 0x0000040000307882 */ /* 0x000fe40000000000 */
[----:B------:R-:W1:Y:S01]  /*49e0*/  LDC R67, c[0x0][0x370] ;  /* 0x0000dc00ff437b82 */ /* 0x000e620000000800 */
[----:B------:R-:W-:Y:S01]  /*49f0*/  ULEA UR48, UR37, UR48, 0x18 ;  /* 0x0000003025307291 */ /* 0x000fe2000f8ec0ff */
[C---:B------:R-:W-:Y:S01]  /*4a00*/  LOP3.LUT R3, R4.reuse, 0xe0, RZ, 0xc0, !PT ;  /* 0x000000e004037812 */ /* 0x040fe200078ec0ff */
[----:B------:R-:W-:Y:S01]  /*4a10*/  IMAD.SHL.U32 R2, R77, 0x10, RZ ;  /* 0x000000104d027824 */ /* 0x000fe200078e00ff */
[----:B------:R-:W-:Y:S01]  /*4a20*/  LOP3.LUT R4, R4, 0x100, RZ, 0xc0, !PT ;  /* 0x0000010004047812 */ /* 0x000fe200078ec0ff */
[----:B------:R-:W-:Y:S01]  /*4a30*/  UIADD3 UR4, UPT, UPT, UR48, 0x400, URZ ;  /* 0x0000040030047890 */ /* 0x000fe2000fffe0ff */
[----:B------:R-:W-:Y:S01]  /*4a40*/  LOP3.LUT R68, R3, 0x1c, R68, 0xf8, !PT ;  /* 0x0000001c03447812 */ /* 0x000fe200078ef844 */
[----:B------:R-:W-:Y:S01]  /*4a50*/  IMAD.MOV.U32 R76, RZ, RZ, 0x10 ;  /* 0x00000010ff4c7424 */ /* 0x000fe200078e00ff */
[----:B------:R-:W2:Y:S01]  /*4a60*/  LDC R28, c[0x0][0xb0c] ;  /* 0x0002c300ff1c7b82 */ /* 0x000ea20000000800 */
[----:B------:R-:W-:Y:S01]  /*4a70*/  SHF.R.U32.HI R3, RZ, 0x2, R77 ;  /* 0x00000002ff037819 */ /* 0x000fe2000001164d */
[----:B------:R-:W-:Y:S01]  /*4a80*/  IMAD.MOV.U32 R75, RZ, RZ, 0x20 ;  /* 0x00000020ff4b7424 */ /* 0x000fe200078e00ff */
[----:B------:R-:W-:Y:S01]  /*4a90*/  LOP3.LUT R32, R32, 0x600000, RZ, 0xc0, !PT ;  /* 0x0060000020207812 */ /* 0x000fe200078ec0ff */
[----:B------:R-:W-:Y:S01]  /*4aa0*/  IMAD.MOV.U32 R74, RZ, RZ, 0x1 ;  /* 0x00000001ff4a7424 */ /* 0x000fe200078e00ff */
[----:B------:R-:W-:Y:S01]  /*4ab0*/  LOP3.LUT R2, R4, 0x600, R2, 0xf8, !PT ;  /* 0x0000060004027812 */ /* 0x000fe200078ef802 */
[----:B------:R-:W-:Y:S01]  /*4ac0*/  IMAD.MOV.U32 R31, RZ, RZ, RZ ;  /* 0x000000ffff1f7224 */ /* 0x000fe200078e00ff */
[----:B------:R-:W-:Y:S01]  /*4ad0*/  LOP3.LUT R68, R68, 0x4, R3, 0x78, !PT ;  /* 0x0000000444447812 */ /* 0x000fe200078e7803 */
[----:B------:R-:W4:Y:S01]  /*4ae0*/  LDC R65, c[0x0][0xb20] ;  /* 0x0002c800ff417b82 */ /* 0x000f220000000800 */
[----:B------:R-:W3:Y:S01]  /*4af0*/  LDS R0, [UR48+0x130] ;  /* 0x00013030ff007984 */ /* 0x000ee20008000800 */
[----:B------:R-:W-:Y:S01]  /*4b00*/  LOP3.LUT R77, R77, 0x60, RZ, 0xc0, !PT ;  /* 0x000000604d4d7812 */ /* 0x000fe200078ec0ff */
[----:B------:R-:W-:Y:S01]  /*4b10*/  IMAD.MOV.U32 R80, RZ, RZ, RZ ;  /* 0x000000ffff507224 */ /* 0x000fe200078e00ff */
[----:B------:R-:W-:Y:S01]  /*4b20*/  LOP3.LUT R68, R2, R68, RZ, 0xfc, !PT ;  /* 0x0000004402447212 */ /* 0x000fe200078efcff */
[----:B------:R-:W-:Y:S01]  /*4b30*/  IMAD.U32 R70, RZ, RZ, UR4 ;  /* 0x00000004ff467e24 */ /* 0x000fe2000f8e00ff */
[----:B------:R-:W-:Y:S01]  /*4b40*/  SEL R76, R76, 0xfffffff0, !P2 ;  /* 0xfffffff04c4c7807 */ /* 0x000fe20005000000 */
[----:B------:R-:W1:Y:S01]  /*4b50*/  LDCU.64 UR52, c[0x0][0x348] ;  /* 0x00006900ff3477ac */ /* 0x000e620008000a00 */
[----:B------:R-:W1:Y:S01]  /*4b60*/  LDC R27, c[0x0][0xb30] ;  /* 0x0002cc00ff1b7b82 */ /* 0x000e620000000800 */
[----:B------:R-:W-:Y:S01]  /*4b70*/  SEL R75, R75, 0xffffffe0, !P1 ;  /* 0xffffffe04b4b7807 */ /* 0x000fe20004800000 */
[----:B------:R-:W1:Y:S01]  /*4b80*/  LDCU.64 UR38, c[0x0][0x888] ;  /* 0x00011100ff2677ac */ /* 0x000e620008000a00 */
[----:B------:R-:W1:Y:S05]  /*4b90*/  LDCU.64 UR44, c[0x0][0x890] ;  /* 0x00011200ff2c77ac */ /* 0x000e6a0008000a00 */
[----:B------:R-:W1:Y:S01]  /*4ba0*/  LDC.64 R60, c[0x0][0xb10] ;  /* 0x0002c400ff3c7b82 */ /* 0x000e620000000a00 */
[----:B------:R-:W-:Y:S01]  /*4bb0*/  UMOV UR49, URZ ;  /* 0x000000ff00317c82 */ /* 0x000fe20008000000 */
[----:B------:R-:W-:-:S06]  /*4bc0*/  UMOV UR51, URZ ;  /* 0x000000ff00337c82 */ /* 0x000fcc0008000000 */
[----:B------:R-:W1:Y:S08]  /*4bd0*/  LDC.64 R24, c[0x0][0xb18] ;  /* 0x0002c600ff187b82 */ /* 0x000e700000000a00 */
[----:B------:R-:W1:Y:S08]  /*4be0*/  LDC.64 R22, c[0x0][0xb28] ;  /* 0x0002ca00ff167b82 */ /* 0x000e700000000a00 */
[----:B------:R-:W1:Y:S01]  /*4bf0*/  LDC.64 R58, c[0x0][0x8b0] ;  /* 0x00022c00ff3a7b82 */ /* 0x000e620000000a00 */
[----:B---3--:R-:W-:-:S07]  /*4c00*/  IMAD.IADD R32, R0, 0x1, R32 ;  /* 0x0000000100207824 */ /* 0x008fce00078e0220 */
[----:B------:R-:W3:Y:S08]  /*4c10*/  LDC.64 R56, c[0x0][0x8a8] ;  /* 0x00022a00ff387b82 */ /* 0x000ef00000000a00 */
[----:B--2-4-:R-:W1:Y:S02]  /*4c20*/  LDC R66, c[0x0][0x374] ;  /* 0x0000dd00ff427b82 */ /* 0x014e640000000800 */
.L_x_125:
[----:B------:R-:W-:Y:S02]  /*4c30*/  LEA R0, R80, UR48, 0x3 ;  /* 0x0000003050007c11 */ /* 0x000fe4000f8e18ff */
[----:B------:R-:W-:Y:S02]  /*4c40*/  SHF.L.U32 R2, R72, 0x1f, RZ ;  /* 0x0000001f48027819 */ /* 0x000fe400000006ff */
[----:B------:R-:W-:Y:S02]  /*4c50*/  LEA R16, R80, UR48, 0x4 ;  /* 0x0000003050107c11 */ /* 0x000fe4000f8e20ff */
[----:B------:R-:W2:Y:S02]  /*4c60*/  SYNCS.PHASECHK.TRANS64.TRYWAIT P0, [R0+URZ+0x80], R2 ;  /* 0x00008002000075a7 */ /* 0x000ea400080011ff */
[----:B--2---:R-:W-:Y:S05]  /*4c70*/  @!P0 BRA `(.L_x_82) ;  /* 0x0000003c00a48947 */ /* 0x004fea0003800000 */
.L_x_171:
[----:B------:R-:W4:Y:S01]  /*4c80*/  LDC.64 R10, c[0x0][0xb10] ;  /* 0x0002c400ff0a7b82 */ /* 0x000f220000000a00 */
[----:B------:R-:W3:Y:S01]  /*4c90*/  LDS.128 R16, [R16+0x110] ;  /* 0x0001100010107984 */ /* 0x000ee20000000c00 */
[----:B-1----:R-:W-:Y:S01]  /*4ca0*/  ISETP.NE.AND P1, PT, R27, 0x1, PT ;  /* 0x000000011b00780c */ /* 0x002fe20003f25270 */
[----:B--2---:R-:W-:Y:S01]  /*4cb0*/  VIADD R0, R0, 0x90 ;  /* 0x0000009000007836 */ /* 0x004fe20000000000 */
[----:B------:R-:W-:Y:S04]  /*4cc0*/  ISETP.GE.AND P0, PT, R26, 0x1, PT ;  /* 0x000000011a00780c */ /* 0x000fe80003f06270 */
[----:B------:R-:W1:Y:S01]  /*4cd0*/  LDC.64 R8, c[0x0][0xb18] ;  /* 0x0002c600ff087b82 */ /* 0x000e620000000a00 */
[----:B------:R-:W-:Y:S01]  /*4ce0*/  PRMT R0, RZ, 0x654, R0 ;  /* 0x00000654ff007816 */ /* 0x000fe20000000000 */
[----:B------:R-:W-:Y:S01]  /*4cf0*/  @!PT LDS RZ, [RZ] ;  /* 0x00000000fffff984 */ /* 0x000fe20000000800 */
[----:B------:R-:W-:Y:S01]  /*4d00*/  @!PT LDS RZ, [RZ] ;  /* 0x00000000fffff984 */ /* 0x000fe20000000800 */
[----:B------:R-:W-:Y:S01]  /*4d10*/  @!PT LDS RZ, [RZ] ;  /* 0x00000000fffff984 */ /* 0x000fe20000000800 */
[----:B------:R-:W-:Y:S01]  /*4d20*/  @!PT LDS RZ, [RZ] ;  /* 0x00000000fffff984 */ /* 0x000fe20000000800 */
[----:B------:R2:W-:Y:S06]  /*4d30*/  MEMBAR.ALL.CTA ;  /* 0x0000000000007992 */ /* 0x0005ec0000008000 */
[----:B--2---:R-:W2:Y:S01]  /*4d40*/  FENCE.VIEW.ASYNC.S ;  /* 0x00000000000073c6 */ /* 0x004ea20000000000 */
[----:B------:R-:W1:Y:S08]  /*4d50*/  @!P1 LDC R12, c[0x0][0xb20] ;  /* 0x0002c800ff0c9b82 */ /* 0x000e700000000800 */
[----:B------:R-:W1:Y:S01]  /*4d60*/  @!P1 LDC R7, c[0x0][0xb0c] ;  /* 0x0002c300ff079b82 */ /* 0x000e620000000800 */
[----:B--2---:R2:W-:Y:S01]  /*4d70*/  SYNCS.ARRIVE.TRANS64.RED.A1T0 RZ, [R0+URZ], RZ ;  /* 0x000000ff00ff79a7 */ /* 0x0045e200081004ff */
[----:B---3--:R-:W-:Y:S04]  /*4d80*/  LOP3.LUT P4, RZ, R18, 0x1, RZ, 0xc0, !PT ;  /* 0x0000000112ff7812 */ /* 0x008fe8000788c0ff */
[----:B------:R-:W-:Y:S09]  /*4d90*/  P2R R78, PR, RZ, 0x10 ;  /* 0x00000010ff4e7803 */ /* 0x000ff20000000000 */
[----:B------:R-:W-:Y:S02]  /*4da0*/  @P4 MOV R30, R16 ;  /* 0x00000010001e4202 */ /* 0x000fe40000000f00 */
[----:B------:R-:W-:Y:S01]  /*4db0*/  @P4 LOP3.LUT R29, R17, 0xffff, RZ, 0xc0, !PT ;  /* 0x0000ffff111d4812 */ /* 0x000fe200078ec0ff */
[----:B--2-4-:R-:W-:Y:S06]  /*4dc0*/  @!P0 BRA `(.L_x_83) ;  /* 0x0000000000a48947 */ /* 0x014fec0003800000 */
[----:B------:R-:W-:Y:S01]  /*4dd0*/  IMAD.HI.U32 R0, R66, R25, RZ ;  /* 0x0000001942007227 */ /* 0x000fe200078e00ff */
[----:B------:R-:W-:Y:S02]  /*4de0*/  ISETP.NE.AND P0, PT, R24, 0x1, PT ;  /* 0x000000011800780c */ /* 0x000fe40003f05270 */
[----:B------:R-:W-:Y:S01]  /*4df0*/  ISETP.NE.AND P2, PT, R26, 0x1, PT ;  /* 0x000000011a00780c */ /* 0x000fe20003f45270 */
[----:B------:R-:W-:Y:S01]  /*4e00*/  IMAD.HI.U32 R4, R67, R60, RZ ;  /* 0x0000003c43047227 */ /* 0x000fe200078e00ff */
[----:B------:R-:W-:Y:S02]  /*4e10*/  SHF.R.U32.HI R0, RZ, R65, R0 ;  /* 0x00000041ff007219 */ /* 0x000fe40000011600 */
[----:B------:R-:W-:Y:S01]  /*4e20*/  ISETP.NE.AND P3, PT, R28, 0x1, PT ;  /* 0x000000011c00780c */ /* 0x000fe20003f65270 */
[----:B------:R-:W-:Y:S01]  /*4e30*/  IMAD.HI.U32 R6, R29, R25, RZ ;  /* 0x000000191d067227 */ /* 0x000fe200078e00ff */
[-C--:B------:R-:W-:Y:S02]  /*4e40*/  SHF.R.U32.HI R4, RZ, R61.reuse, R4 ;  /* 0x0000003dff047219 */ /* 0x080fe40000011604 */
[----:B------:R-:W-:Y:S01]  /*4e50*/  SEL R0, R66, R0, !P0 ;  /* 0x0000000042007207 */ /* 0x000fe20004000000 */
[----:B------:R-:W-:Y:S01]  /*4e60*/  IMAD.HI.U32 R5, R30, R60, RZ ;  /* 0x0000003c1e057227 */ /* 0x000fe200078e00ff */
[----:B------:R-:W-:Y:S03]  /*4e70*/  SEL R4, R67, R4, !P3 ;  /* 0x0000000443047207 */ /* 0x000fe60005800000 */
[-C--:B------:R-:W-:Y:S01]  /*4e80*/  IMAD.HI.U32 R3, R0, R22.reuse, RZ ;  /* 0x0000001600037227 */ /* 0x080fe200078e00ff */
[----:B------:R-:W-:Y:S03]  /*4e90*/  SHF.R.U32.HI R5, RZ, R61, R5 ;  /* 0x0000003dff057219 */ /* 0x000fe60000011605 */
[----:B------:R-:W-:Y:S01]  /*4ea0*/  IMAD.HI.U32 R2, R4, R22, RZ ;  /* 0x0000001604027227 */ /* 0x000fe200078e00ff */
[----:B------:R-:W-:Y:S02]  /*4eb0*/  @P2 SHF.R.U32.HI R0, RZ, R23, R3 ;  /* 0x00000017ff002219 */ /* 0x000fe40000011603 */
[----:B------:R-:W-:Y:S02]  /*4ec0*/  SHF.R.U32.HI R3, RZ, R65, R6 ;  /* 0x00000041ff037219 */ /* 0x000fe40000011606 */
[----:B------:R-:W-:Y:S01]  /*4ed0*/  @P2 SHF.R.U32.HI R4, RZ, R23, R2 ;  /* 0x00000017ff042219 */ /* 0x000fe20000011602 */
[----:B------:R-:W-:Y:S01]  /*4ee0*/  IMAD R0, R26, R0, RZ ;  /* 0x000000001a007224 */ /* 0x000fe200078e02ff */
[----:B------:R-:W-:Y:S02]  /*4ef0*/  SEL R3, R29, R3, !P0 ;  /* 0x000000031d037207 */ /* 0x000fe40004000000 */
[----:B------:R-:W-:Y:S01]  /*4f00*/  SEL R2, R30, R5, !P3 ;  /* 0x000000051e027207 */ /* 0x000fe20005800000 */
[----:B------:R-:W-:Y:S01]  /*4f10*/  IMAD R5, R26, R4, RZ ;  /* 0x000000041a057224 */ /* 0x000fe200078e02ff */
[C---:B------:R-:W-:Y:S01]  /*4f20*/  ISETP.GE.AND P0, PT, R3.reuse, R0, PT ;  /* 0x000000000300720c */ /* 0x040fe20003f06270 */
[C---:B------:R-:W-:Y:S03]  /*4f30*/  IMAD.HI.U32 R0, R3.reuse, R22, RZ ;  /* 0x0000001603007227 */ /* 0x040fe600078e00ff */
[C---:B------:R-:W-:Y:S02]  /*4f40*/  ISETP.GE.OR P0, PT, R2.reuse, R5, P0 ;  /* 0x000000050200720c */ /* 0x040fe40000706670 */
[----:B------:R-:W-:Y:S04]  /*4f50*/  SHF.R.U32.HI R0, RZ, R23, R0 ;  /* 0x00000017ff007219 */ /* 0x000fe80000011600 */
[C---:B------:R-:W-:Y:S05]  /*4f60*/  SEL R6, R3.reuse, R0, !P2 ;  /* 0x0000000003067207 */ /* 0x040fea0005000000 */
        /* <DEDUP_REMOVED lines=14> */
[----:B------:R-:W-:Y:S07]  /*5050*/  IMAD R29, R3, R24, R29 ;  /* 0x00000018031d7224 */ /* 0x000fee00078e021d */
.L_x_83:
[----:B-1----:R-:W-:Y:S01]  /*5060*/  @!P1 ISETP.NE.AND P0, PT, R8, 0x1, PT ;  /* 0x000000010800980c */ /* 0x002fe20003f05270 */
[----:B------:R-:W-:Y:S01]  /*5070*/  @!P1 IMAD.HI.U32 R2, R29, R9, RZ ;  /* 0x000000091d029227 */ /* 0x000fe200078e00ff */
[----:B------:R-:W-:Y:S01]  /*5080*/  R2UR UR42, R15 ;  /* 0x000000000f2a72ca */ /* 0x000fe200000e0000 */
[----:B------:R-:W-:Y:S01]  /*5090*/  BSSY.RECONVERGENT B6, `(.L_x_84) ;  /* 0x0000031000067945 */ /* 0x000fe20003800200 */
[----:B------:R-:W-:Y:S01]  /*50a0*/  R2UR UR41, R14 ;  /* 0x000000000e2972ca */ /* 0x000fe200000e0000 */
[----:B------:R-:W-:Y:S01]  /*50b0*/  @!P1 IMAD.HI.U32 R0, R30, R10, RZ ;  /* 0x0000000a1e009227 */ /* 0x000fe200078e00ff */
[----:B------:R-:W-:Y:S02]  /*50c0*/  @!P1 SHF.R.U32.HI R2, RZ, R12, R2 ;  /* 0x0000000cff029219 */ /* 0x000fe40000011602 */
[----:B------:R-:W-:Y:S01]  /*50d0*/  @!P1 ISETP.NE.AND P2, PT, R7, 0x1, PT ;  /* 0x000000010700980c */ /* 0x000fe20003f45270 */
[----:B------:R-:W-:Y:S01]  /*50e0*/  VIADD R80, R80, 0x1 ;  /* 0x0000000150507836 */ /* 0x000fe20000000000 */
[----:B------:R-:W-:Y:S02]  /*50f0*/  @!P1 SEL R2, R29, R2, !P0 ;  /* 0x000000021d029207 */ /* 0x000fe40004000000 */
[----:B------:R-:W-:Y:S02]  /*5100*/  @!P1 SHF.R.U32.HI R0, RZ, R11, R0 ;  /* 0x0000000bff009219 */ /* 0x000fe40000011600 */
[----:B------:R-:W-:Y:S01]  /*5110*/  LOP3.LUT P0, RZ, R70, 0x3f0, RZ, 0xc0, !PT ;  /* 0x000003f046ff7812 */ /* 0x000fe2000780c0ff */
[----:B------:R-:W-:Y:S01]  /*5120*/  USHF.L.U32 UR42, UR42, 0x6, URZ ;  /* 0x000000062a2a7899 */ /* 0x000fe200080006ff */
[----:B------:R-:W-:Y:S01]  /*5130*/  @!P1 SEL R3, R30, R0, !P2 ;  /* 0x000000001e039207 */ /* 0x000fe20005000000 */
[----:B------:R-:W-:Y:S01]  /*5140*/  USHF.L.U32 UR41, UR41, 0x7, URZ ;  /* 0x0000000729297899 */ /* 0x000fe200080006ff */
[----:B------:R-:W-:Y:S03]  /*5150*/  @P4 SHF.R.U32.HI R71, RZ, 0x10, R17 ;  /* 0x00000010ff474819 */ /* 0x000fe60000011611 */
[----:B------:R-:W-:Y:S02]  /*5160*/  @!P1 IMAD.IADD R0, R2, 0x1, -R3 ;  /* 0x0000000102009824 */ /* 0x000fe400078e0a03 */
[----:B------:R-:W-:Y:S02]  /*5170*/  @!P1 IMAD.IADD R2, R3, 0x1, -R2 ;  /* 0x0000000103029824 */ /* 0x000fe400078e0a02 */
[----:B------:R-:W-:Y:S02]  /*5180*/  @!P1 IMAD R30, R0, R7, R30 ;  /* 0x00000007001e9224 */ /* 0x000fe400078e021e */
[----:B------:R-:W-:Y:S01]  /*5190*/  @!P1 IMAD R29, R2, R8, R29 ;  /* 0x00000008021d9224 */ /* 0x000fe200078e021d */
[----:B------:R-:W-:Y:S06]  /*51a0*/  @!P0 BRA `(.L_x_85) ;  /* 0x00000000007c8947 */ /* 0x000fec0003800000 */
[----:B------:R-:W1:Y:S01]  /*51b0*/  LDCU.64 UR8, c[0x4][0x80] ;  /* 0x01001000ff0877ac */ /* 0x000e620008000a00 */
[----:B------:R-:W-:Y:S01]  /*51c0*/  MOV R2, 0x0 ;  /* 0x0000000000027802 */ /* 0x000fe20000000f00 */
[----:B------:R-:W-:Y:S02]  /*51d0*/  HFMA2 R12, -RZ, RZ, 0, 5.9604644775390625e-08 ;  /* 0x00000001ff0c7431 */ /* 0x000fe400000001ff */
[----:B------:R-:W-:Y:S01]  /*51e0*/  IMAD.MOV.U32 R8, RZ, RZ, 0x70 ;  /* 0x00000070ff087424 */ /* 0x000fe200078e00ff */
[----:B------:R2:W3:Y:S01]  /*51f0*/  LDC.64 R14, c[0x4][R2] ;  /* 0x01000000020e7b82 */ /* 0x0004e20000000a00 */
[----:B------:R-:W4:Y:S01]  /*5200*/  LDCU.64 UR6, c[0x4][0x88] ;  /* 0x01001100ff0677ac */ /* 0x000f220008000a00 */
[----:B------:R-:W-:Y:S01]  /*5210*/  IMAD.MOV.U32 R13, RZ, RZ, RZ ;  /* 0x000000ffff0d7224 */ /* 0x000fe200078e00ff */
[----:B------:R-:W2:Y:S01]  /*5220*/  LDCU.64 UR4, c[0x4][0x8] ;  /* 0x01000100ff0477ac */ /* 0x000ea20008000a00 */
[----:B-1----:R-:W-:Y:S01]  /*5230*/  MOV R5, UR9 ;  /* 0x0000000900057c02 */ /* 0x002fe20008000f00 */
[----:B------:R-:W-:Y:S01]  /*5240*/  IMAD.U32 R4, RZ, RZ, UR8 ;  /* 0x00000008ff047e24 */ /* 0x000fe2000f8e00ff */
[----:B----4-:R-:W-:Y:S01]  /*5250*/  MOV R7, UR7 ;  /* 0x0000000700077c02 */ /* 0x010fe20008000f00 */
[----:B------:R-:W-:Y:S01]  /*5260*/  IMAD.U32 R6, RZ, RZ, UR6 ;  /* 0x00000006ff067e24 */ /* 0x000fe2000f8e00ff */
[----:B--2---:R-:W-:Y:S01]  /*5270*/  MOV R11, UR5 ;  /* 0x00000005000b7c02 */ /* 0x004fe20008000f00 */
[----:B------:R-:W-:Y:S02]  /*5280*/  IMAD.U32 R10, RZ, RZ, UR4 ;  /* 0x00000004ff0a7e24 */ /* 0x000fe4000f8e00ff */
[----:B------:R-:W-:Y:S07]  /*5290*/  LEPC R20, `(.L_x_86) ;  /* 0x000000001014794e */ /* 0x000fee0000000000 */
[----:B---3-5:R-:W-:Y:S05]  /*52a0*/  CALL.ABS.NOINC R14 ;  /* 0x000000000e007343 */ /* 0x028fea0003c00000 */
.L_x_86:
[----:B------:R-:W1:Y:S01]  /*52b0*/  LDCU.64 UR8, c[0x4][0x80] ;  /* 0x01001000ff0877ac */ /* 0x000e620008000a00 */
[----:B------:R-:W2:Y:S01]  /*52c0*/  LDC.64 R2, c[0x4][R2] ;  /* 0x0100000002027b82 */ /* 0x000ea20000000a00 */
[----:B------:R-:W-:Y:S02]  /*52d0*/  HFMA2 R12, -RZ, RZ, 0, 5.9604644775390625e-08 ;  /* 0x00000001ff0c7431 */ /* 0x000fe400000001ff */
[----:B------:R-:W-:Y:S02]  /*52e0*/  IMAD.MOV.U32 R8, RZ, RZ, 0x70 ;  /* 0x00000070ff087424 */ /* 0x000fe400078e00ff */
[----:B------:R-:W-:Y:S01]  /*52f0*/  IMAD.MOV.U32 R13, RZ, RZ, RZ ;  /* 0x000000ffff0d7224 */ /* 0x000fe200078e00ff */
[----:B------:R-:W3:Y:S01]  /*5300*/  LDCU.64 UR6, c[0x4][0x88] ;  /* 0x01001100ff0677ac */ /* 0x000ee20008000a00 */
[----:B------:R-:W4:Y:S01]  /*5310*/  LDCU.64 UR4, c[0x4][0x8] ;  /* 0x01000100ff0477ac */ /* 0x000f220008000a00 */
[----:B-1----:R-:W-:Y:S02]  /*5320*/  MOV R4, UR8 ;  /* 0x0000000800047c02 */ /* 0x002fe40008000f00 */
[----:B------:R-:W-:Y:S02]  /*5330*/  MOV R5, UR9 ;  /* 0x0000000900057c02 */ /* 0x000fe40008000f00 */
[----:B---3--:R-:W-:Y:S01]  /*5340*/  MOV R7, UR7 ;  /* 0x0000000700077c02 */ /* 0x008fe20008000f00 */
[----:B------:R-:W-:Y:S01]  /*5350*/  IMAD.U32 R6, RZ, RZ, UR6 ;  /* 0x00000006ff067e24 */ /* 0x000fe2000f8e00ff */
[----:B----4-:R-:W-:Y:S01]  /*5360*/  MOV R11, UR5 ;  /* 0x00000005000b7c02 */ /* 0x010fe20008000f00 */
[----:B------:R-:W-:Y:S02]  /*5370*/  IMAD.U32 R10, RZ, RZ, UR4 ;  /* 0x00000004ff0a7e24 */ /* 0x000fe4000f8e00ff */
[----:B------:R-:W-:Y:S07]  /*5380*/  LEPC R20, `(.L_x_85) ;  /* 0x000000001014794e */ /* 0x000fee0000000000 */
[----:B--2---:R-:W-:Y:S05]  /*5390*/  CALL.ABS.NOINC R2 ;  /* 0x0000000002007343 */ /* 0x004fea0003c00000 */
.L_x_85:
[----:B------:R-:W-:Y:S05]  /*53a0*/  BSYNC.RECONVERGENT B6 ;  /* 0x0000000000067941 */ /* 0x000fea0003800200 */
.L_x_84:
[----:B------:R-:W-:Y:S01]  /*53b0*/  ISETP.NE.U32.AND P4, PT, R58, RZ, PT ;  /* 0x000000ff3a00720c */ /* 0x000fe20003f85070 */
[----:B------:R-:W-:Y:S01]  /*53c0*/  UISETP.NE.AND UP2, UPT, UR50, URZ, UPT ;  /* 0x000000ff3200728c */ /* 0x000fe2000bf45270 */
[----:B------:R-:W-:Y:S01]  /*53d0*/  ISETP.NE.U32.AND P2, PT, RZ, UR38, PT ;  /* 0x00000026ff007c0c */ /* 0x000fe2000bf45070 */
[----:B------:R-:W-:Y:S01]  /*53e0*/  UISETP.NE.U32.AND UP1, UPT, UR44, URZ, UPT ;  /* 0x000000ff2c00728c */ /* 0x000fe2000bf25070 */
[----:B------:R-:W-:Y:S01]  /*53f0*/  ISETP.NE.AND.EX P4, PT, R59, RZ, PT, P4 ;  /* 0x000000ff3b00720c */ /* 0x000fe20003f85340 */
[----:B------:R-:W-:Y:S01]  /*5400*/  UPLOP3.LUT UP0, UPT, UPT, UPT, UPT, 0x40, 0x4 ;  /* 0x000000000004789c */ /* 0x000fe20003f0e870 */
[----:B------:R-:W-:Y:S01]  /*5410*/  ISETP.NE.AND.EX P2, PT, RZ, UR39, PT, P2 ;  /* 0x00000027ff007c0c */ /* 0x000fe2000bf45320 */
[----:B------:R-:W-:Y:S01]  /*5420*/  UISETP.NE.AND.EX UP1, UPT, UR45, URZ, UPT, UP1 ;  /* 0x000000ff2d00728c */ /* 0x000fe2000bf25310 */
[----:B------:R-:W-:Y:S04]  /*5430*/  PLOP3.LUT P1, PT, PT, PT, UP2, 0x80, 0x8 ;  /* 0x000000000008781c */ /* 0x000fe80003f2f028 */
[----:B------:R-:W-:Y:S06]  /*5440*/  @UP2 UPLOP3.LUT UP0, UPT, UPT, UPT, UP1, 0x80, 0x8 ;  /* 0x000000000008289c */ /* 0x000fec0003f0f010 */
[----:B------:R-:W-:Y:S01]  /*5450*/  PLOP3.LUT P0, PT, PT, PT, UP0, 0x80, 0x8 ;  /* 0x000000000008781c */ /* 0x000fe20003f0f008 */
[----:B------:R-:W-:Y:S01]  /*5460*/  @!UPT UIADD3 URZ, UPT, UPT, URZ, URZ, URZ ;  /* 0x000000fffffff290 */ /* 0x000fe2000fffe0ff */
[----:B------:R-:W-:Y:S11]  /*5470*/  BRA.U !UP1, `(.L_x_87) ;  /* 0x0000000109387547 */ /* 0x000ff6000b800000 */
[----:B------:R-:W-:Y:S01]  /*5480*/  UISETP.NE.U32.AND UP0, UPT, UR38, URZ, UPT ;  /* 0x000000ff2600728c */ /* 0x000fe2000bf05070 */
[----:B------:R-:W-:Y:S02]  /*5490*/  HFMA2 R0, -RZ, RZ, 0, 5.9604644775390625e-08 ;  /* 0x00000001ff007431 */ /* 0x000fe400000001ff */
[----:B------:R-:W-:Y:S01]  /*54a0*/  IMAD.MOV.U32 R64, RZ, RZ, 0x1 ;  /* 0x00000001ff407424 */ /* 0x000fe200078e00ff */
[----:B------:R-:W-:Y:S06]  /*54b0*/  UISETP.NE.AND.EX UP0, UPT, UR39, URZ, UPT, UP0 ;  /* 0x000000ff2700728c */ /* 0x000fec000bf05300 */
[----:B------:R-:W-:Y:S05]  /*54c0*/  PLOP3.LUT P3, PT, PT, PT, UP0, 0x80, 0x8 ;  /* 0x000000000008781c */ /* 0x000fea0003f6f008 */
[----:B------:R-:W1:Y:S01]  /*54d0*/  @UP0 LDCU.64 UR6, c[0x0][0x888] ;  /* 0x00011100ff0607ac */ /* 0x000e620008000a00 */
[----:B------:R-:W-:Y:S07]  /*54e0*/  @UP0 UIMAD UR4, UR36, UR44, URZ ;  /* 0x0000002c240402a4 */ /* 0x000fee000f8e02ff */
[----:B------:R-:W-:Y:S01]  /*54f0*/  @!P3 PRMT R64, R0, 0x7610, R64 ;  /* 0x000076100040b816 */ /* 0x000fe20000000040 */
[----:B-1----:R-:W-:Y:S03]  /*5500*/  @UP0 UIMAD.WIDE UR6, UR4, 0x4, UR6 ;  /* 0x00000004040608a5 */ /* 0x002fe6000f8e0206 */
[----:B------:R-:W1:Y:S03]  /*5510*/  @!UP0 LDCU UR4, c[0x0][0x880] ;  /* 0x00011000ff0487ac */ /* 0x000e660008000800 */
[----:B------:R-:W-:Y:S01]  /*5520*/  IMAD.U32 R2, RZ, RZ, UR6 ;  /* 0x00000006ff027e24 */ /* 0x000fe2000f8e00ff */
[----:B------:R-:W-:Y:S05]  /*5530*/  MOV R3, UR7 ;  /* 0x0000000700037c02 */ /* 0x000fea0008000f00 */
[----:B-----5:R2:W5:Y:S02]  /*5540*/  @P3 LDG.E R35, desc[UR46][R2.64] ;  /* 0x0000002e02233981 */ /* 0x020564000c1e1900 */
[----:B-12---:R-:W-:Y:S02]  /*5550*/  @!P3 IMAD.U32 R35, RZ, RZ, UR4 ;  /* 0x00000004ff23be24 */ /* 0x006fe4000f8e00ff */
.L_x_87:
[----:B------:R-:W-:Y:S05]  /*5560*/  @!P4 BRA `(.L_x_88) ;  /* 0x000000000020c947 */ /* 0x000fea0003800000 */
[----:B------:R-:W-:Y:S04]  /*5570*/  ISETP.NE.U32.AND P3, PT, R56, RZ, PT ;  /* 0x000000ff3800720c */ /* 0x000fe80003f65070 */
[----:B------:R-:W-:Y:S11]  /*5580*/  ISETP.NE.AND.EX P3, PT, R57, RZ, PT, P3 ;  /* 0x000000ff3900720c */ /* 0x000ff60003f65330 */
[----:B------:R-:W-:Y:S02]  /*5590*/  @!UPT UIADD3 URZ, UPT, UPT, URZ, URZ, URZ ;  /* 0x000000fffffff290 */ /* 0x000fe4000fffe0ff */
[----:B------:R-:W1:Y:S01]  /*55a0*/  @P3 LDC.64 R2, c[0x0][0x8a8] ;  /* 0x00022a00ff023b82 */ /* 0x000e620000000a00 */
[----:B------:R-:W-:Y:S04]  /*55b0*/  @P3 IMAD R0, R58, UR36, RZ ;  /* 0x000000243a003c24 */ /* 0x000fe8000f8e02ff */
[----:B-1----:R-:W-:Y:S05]  /*55c0*/  @P3 IMAD.WIDE R2, R0, 0x4, R2 ;  /* 0x0000000400023825 */ /* 0x002fea00078e0202 */
[----:B-----5:R1:W5:Y:S02]  /*55d0*/  @P3 LDG.E R33, desc[UR46][R2.64] ;  /* 0x0000002e02213981 */ /* 0x020364000c1e1900 */
[----:B-1----:R-:W2:Y:S02]  /*55e0*/  @!P3 LDC R33, c[0x0][0x8a0] ;  /* 0x00022800ff21bb82 */ /* 0x002ea40000000800 */
.L_x_88:
[----:B-----5:R-:W-:Y:S01]  /*55f0*/  FSETP.NEU.AND P3, PT, R35, RZ, PT ;  /* 0x000000ff2300720b */ /* 0x020fe20003f6d000 */
[----:B------:R-:W-:Y:S01]  /*5600*/  IMAD.SHL.U32 R88, R68, 0x4, RZ ;  /* 0x0000000444587824 */ /* 0x000fe200078e00ff */
[----:B------:R-:W-:Y:S01]  /*5610*/  SEL R4, RZ, 0xffffffff, P2 ;  /* 0xffffffffff047807 */ /* 0x000fe20001000000 */
[----:B------:R-:W-:Y:S01]  /*5620*/  BSSY B1, `(.L_x_89) ;  /* 0x0000043000017945 */ /* 0x000fe20003800000 */
[----:B------:R-:W-:Y:S01]  /*5630*/  @P1 LOP3.LUT P2, RZ, R64, 0xff, RZ, 0xc0, !PT ;  /* 0x000000ff40ff1812 */ /* 0x000fe2000784c0ff */
[----:B------:R-:W-:Y:S01]  /*5640*/  VIADD R83, R88, UR48 ;  /* 0x0000003058537c36 */ /* 0x000fe20008000000 */
[----:B------:R-:W-:Y:S01]  /*5650*/  @P1 SEL R0, RZ, 0xffffffff, P3 ;  /* 0xffffffffff001807 */ /* 0x000fe20001800000 */
[----:B------:R-:W-:Y:S01]  /*5660*/  IMAD.MOV.U32 R89, RZ, RZ, 0x1 ;  /* 0x00000001ff597424 */ /* 0x000fe200078e00ff */
[----:B------:R-:W-:Y:S01]  /*5670*/  LOP3.LUT R74, R74, 0x1, RZ, 0x3c, !PT ;  /* 0x000000014a4a7812 */ /* 0x000fe200078e3cff */
[----:B------:R-:W-:Y:S01]  /*5680*/  IMAD.MOV.U32 R87, RZ, RZ, RZ ;  /* 0x000000ffff577224 */ /* 0x000fe200078e00ff */
[----:B------:R-:W-:Y:S02]  /*5690*/  @P0 SEL R0, R4, R0, !P2 ;  /* 0x0000000004000207 */ /* 0x000fe40005000000 */
[----:B------:R-:W-:Y:S02]  /*56a0*/  CS2R R46, SRZ ;  /* 0x00000000002e7805 */ /* 0x000fe4000001ff00 */
[----:B------:R-:W-:Y:S02]  /*56b0*/  LEA R84, R31, UR48, 0x3 ;  /* 0x000000301f547c11 */ /* 0x000fe4000f8e18ff */
[----:B------:R-:W-:Y:S02]  /*56c0*/  CS2R R44, SRZ ;  /* 0x00000000002c7805 */ /* 0x000fe4000001ff00 */
[----:B------:R-:W-:Y:S02]  /*56d0*/  @P1 LOP3.LUT R0, R0, 0x1, RZ, 0xc0, !PT ;  /* 0x0000000100001812 */ /* 0x000fe400078ec0ff */
[----:B------:R-:W-:Y:S02]  /*56e0*/  CS2R R42, SRZ ;  /* 0x00000000002a7805 */ /* 0x000fe4000001ff00 */
[----:B------:R-:W-:Y:S02]  /*56f0*/  SHF.L.U32 R2, R73, 0x1f, RZ ;  /* 0x0000001f49027819 */ /* 0x000fe400000006ff */
[----:B------:R-:W-:Y:S02]  /*5700*/  CS2R R40, SRZ ;  /* 0x0000000000287805 */ /* 0x000fe4000001ff00 */
[----:B------:R-:W-:Y:S02]  /*5710*/  ISETP.NE.U32.OR P6, PT, R0, 0x1, !P1 ;  /* 0x000000010000780c */ /* 0x000fe40004fc5470 */
[----:B------:R-:W-:Y:S02]  /*5720*/  CS2R R50, SRZ ;  /* 0x0000000000327805 */ /* 0x000fe4000001ff00 */
[----:B------:R-:W-:Y:S02]  /*5730*/  PLOP3.LUT P2, PT, PT, PT, UP1, 0x80, 0x8 ;  /* 0x000000000008781c */ /* 0x000fe40003f4f018 */
[----:B------:R-:W-:Y:S02]  /*5740*/  CS2R R48, SRZ ;  /* 0x0000000000307805 */ /* 0x000fe4000001ff00 */
[----:B------:R-:W-:Y:S02]  /*5750*/  LEA.HI R34, R31, R31, RZ, 0x1 ;  /* 0x0000001f1f227211 */ /* 0x000fe400078f08ff */
[----:B------:R-:W-:Y:S02]  /*5760*/  CS2R R54, SRZ ;  /* 0x0000000000367805 */ /* 0x000fe4000001ff00 */
[----:B------:R-:W-:Y:S02]  /*5770*/  LOP3.LUT P4, R79, R64, 0xff, RZ, 0xc0, !PT ;  /* 0x000000ff404f7812 */ /* 0x000fe4000788c0ff */
[----:B------:R-:W-:Y:S02]  /*5780*/  CS2R R52, SRZ ;  /* 0x0000000000347805 */ /* 0x000fe4000001ff00 */
[----:B------:R-:W-:Y:S01]  /*5790*/  SEL R3, RZ, 0xffffffff, P3 ;  /* 0xffffffffff037807 */ /* 0x000fe20001800000 */
[----:B------:R-:W-:Y:S01]  /*57a0*/  VIADD R85, R83, 0x400 ;  /* 0x0000040053557836 */ /* 0x000fe20000000000 */
[----:B------:R-:W-:Y:S01]  /*57b0*/  P2R R81, PR, RZ, 0x40 ;  /* 0x00000040ff517803 */ /* 0x000fe20000000000 */
[----:B------:R-:W-:Y:S01]  /*57c0*/  IMAD.IADD R82, R75, 0x1, R83 ;  /* 0x000000014b527824 */ /* 0x000fe200078e0253 */
[----:B------:R-:W-:Y:S02]  /*57d0*/  @P6 SHF.L.U32 R0, R74, 0x1f, RZ ;  /* 0x0000001f4a006819 */ /* 0x000fe400000006ff */
[----:B------:R-:W-:Y:S02]  /*57e0*/  @P2 SEL R3, R4, R3, !P4 ;  /* 0x0000000304032207 */ /* 0x000fe40006000000 */
[----:B------:R1:W3:Y:S02]  /*57f0*/  @P6 SYNCS.PHASECHK.TRANS64.TRYWAIT P1, [UR48+0x30], R0 ;  /* 0x00003000ff0065a7 */ /* 0x0002e40008021130 */
[----:B------:R-:W-:Y:S04]  /*5800*/  LOP3.LUT R3, R3, 0x1, RZ, 0xc0, !PT ;  /* 0x0000000103037812 */ /* 0x000fe800078ec0ff */
[----:B------:R-:W-:Y:S04]  /*5810*/  ISETP.NE.U32.AND P5, PT, R3, 0x1, PT ;  /* 0x000000010300780c */ /* 0x000fe80003fa5070 */
[----:B------:R-:W-:Y:S01]  /*5820*/  P2R R90, PR, RZ, 0x20 ;  /* 0x00000020ff5a7803 */ /* 0x000fe20000000000 */
[----:B------:R4:W2:Y:S01]  /*5830*/  SYNCS.PHASECHK.TRANS64.TRYWAIT P0, [R84+URZ+0xa0], R2 ;  /* 0x0000a002540075a7 */ /* 0x0008a200080011ff */
[C---:B-1----:R-:W-:Y:S01]  /*5840*/  IMAD.SHL.U32 R0, R34.reuse, 0x40, RZ ;  /* 0x0000004022007824 */ /* 0x042fe200078e00ff */
[----:B------:R-:W-:Y:S04]  /*5850*/  LOP3.LUT R34, R34, 0xffe, RZ, 0xc0, !PT ;  /* 0x00000ffe22227812 */ /* 0x000fe800078ec0ff */
[----:B------:R-:W-:Y:S01]  /*5860*/  LOP3.LUT R0, R0, 0xffffff80, RZ, 0xc0, !PT ;  /* 0xffffff8000007812 */ /* 0x000fe200078ec0ff */
[----:B------:R-:W-:Y:S04]  /*5870*/  IMAD.IADD R34, R31, 0x1, -R34 ;  /* 0x000000011f227824 */ /* 0x000fe800078e0a22 */
[----:B------:R-:W-:Y:S04]  /*5880*/  IMAD.IADD R0, R32, 0x1, R0 ;  /* 0x0000000120007824 */ /* 0x000fe800078e0200 */
[----:B------:R-:W-:Y:S01]  /*5890*/  IMAD R34, R34, 0x100000, R0 ;  /* 0x0010000022227824 */ /* 0x000fe200078e0200 */
[----:B---3--:R-:W-:Y:S01]  /*58a0*/  @P6 SEL R89, RZ, 0x1, !P1 ;  /* 0x00000001ff596807 */ /* 0x008fe20004800000 */
[----:B----4-:R-:W-:Y:S06]  /*58b0*/  @!P6 BRA `(.L_x_90) ;  /* 0x000000000064e947 */ /* 0x010fec0003800000 */
[----:B------:R-:W-:Y:S01]  /*58c0*/  @P5 IMAD R5, R76, 0x4, R85 ;  /* 0x000000044c055824 */ /* 0x000fe200078e0255 */
[----:B------:R-:W-:Y:S01]  /*58d0*/  ISETP.NE.AND P1, PT, R89, RZ, PT ;  /* 0x000000ff5900720c */ /* 0x000fe20003f25270 */
[----:B------:R-:W-:Y:S01]  /*58e0*/  IMAD.MOV.U32 R46, RZ, RZ, RZ ;  /* 0x000000ffff2e7224 */ /* 0x000fe200078e00ff */
[----:B------:R-:W-:Y:S01]  /*58f0*/  BSSY B0, `(.L_x_91) ;  /* 0x000000d000007945 */ /* 0x000fe20003800000 */
[----:B------:R-:W-:Y:S01]  /*5900*/  @P5 IMAD.IADD R4, R75, 0x1, R5 ;  /* 0x000000014b045824 */ /* 0x000fe200078e0205 */
[----:B------:R-:W-:Y:S02]  /*5910*/  CS2R R42, SRZ ;  /* 0x00000000002a7805 */ /* 0x000fe4000001ff00 */
[----:B------:R-:W-:Y:S02]  /*5920*/  CS2R R40, SRZ ;  /* 0x0000000000287805 */ /* 0x000fe4000001ff00 */
[----:B------:R-:W-:Y:S02]  /*5930*/  CS2R R44, SRZ ;  /* 0x00000000002c7805 */ /* 0x000fe4000001ff00 */
[----:B------:R-:W-:Y:S02]  /*5940*/  CS2R R54, SRZ ;  /* 0x0000000000367805 */ /* 0x000fe4000001ff00 */
[----:B------:R-:W-:Y:S02]  /*5950*/  CS2R R52, SRZ ;  /* 0x0000000000347805 */ /* 0x000fe4000001ff00 */
[----:B------:R-:W-:Y:S02]  /*5960*/  CS2R R50, SRZ ;  /* 0x0000000000327805 */ /* 0x000fe4000001ff00 */
[----:B------:R-:W-:Y:S01]  /*5970*/  CS2R R48, SRZ ;  /* 0x0000000000307805 */ /* 0x000fe2000001ff00 */
[----:B------:R-:W-:Y:S06]  /*5980*/  @P1 BRA `(.L_x_92) ;  /* 0x00000000000c1947 */ /* 0x000fec0003800000 */
[----:B------:R-:W-:Y:S04]  /*5990*/  SHF.L.U32 R3, R74, 0x1f, RZ ;  /* 0x0000001f4a037819 */ /* 0x000fe800000006ff */
[----:B------:R-:W1:Y:S02]  /*59a0*/  SYNCS.PHASECHK.TRANS64.TRYWAIT P1, [UR48+0x30], R3 ;  /* 0x00003003ff0075a7 */ /* 0x000e640008021130 */
[----:B-1----:R-:W-:Y:S05]  /*59b0*/  @!P1 BRA `(.L_x_93) ;  /* 0x0000003000689947 */ /* 0x002fea0003800000 */
.L_x_92:
[----:B------:R-:W-:Y:S05]  /*59c0*/  BSYNC B0 ;  /* 0x0000000000007941 */ /* 0x000fea0003800000 */
.L_x_91:
[----:B------:R-:W-:Y:S01]  /*59d0*/  ISETP.NE.AND P1, PT, R90, RZ, PT ;  /* 0x000000ff5a00720c */ /* 0x000fe20003f25270 */
[----:B------:R-:W-:Y:S11]  /*59e0*/  HFMA2 R87, -RZ, RZ, 0, 5.9604644775390625e-08 ;  /* 0x00000001ff577431 */ /* 0x000ff600000001ff */
[----:B------:R-:W-:Y:S01]  /*59f0*/  @!UPT UIADD3 URZ, UPT, UPT, URZ, URZ, URZ ;  /* 0x000000fffffff290 */ /* 0x000fe2000fffe0ff */
[----:B------:R-:W-:Y:S05]  /*5a00*/  @P1 WARPSYNC.ALL ;  /* 0x0000000000001948 */ /* 0x000fea0003800000 */
[----:B------:R3:W4:Y:S04]  /*5a10*/  @P1 LDSM.16.M88.4 R40, [R5] ;  /* 0x000000000528183b */ /* 0x0007280000000200 */
[----:B------:R3:W1:Y:S04]  /*5a20*/  @P1 LDSM.16.M88.4 R44, [R4] ;  /* 0x00000000042c183b */ /* 0x0006680000000200 */
[----:B------:R3:W1:Y:S04]  /*5a30*/  @P1 LDSM.16.M88.4 R52, [R88+UR48+0x400] ;  /* 0x000400305834183b */ /* 0x0006680008000200 */
[----:B------:R3:W1:Y:S02]  /*5a40*/  @P1 LDSM.16.M88.4 R48, [R82+0x400] ;  /* 0x000400005230183b */ /* 0x0006640000000200 */
.L_x_90:
[----:B------:R-:W-:Y:S05]  /*5a50*/  BSYNC B1 ;  /* 0x0000000000017941 */ /* 0x000fea0003800000 */
.L_x_89:
[----:B-1----:R-:W-:Y:S04]  /*5a60*/  SHF.R.U32.HI R0, RZ, 0x15, R34 ;  /* 0x00000015ff007819 */ /* 0x002fe80000011622 */
[----:B------:R-:W-:Y:S01]  /*5a70*/  LOP3.LUT P1, RZ, R0, 0x3, R69, 0x48, !PT ;  /* 0x0000000300ff7812 */ /* 0x000fe20007824845 */
[----:B------:R-:W-:Y:S01]  /*5a80*/  @!UPT UIADD3 URZ, UPT, UPT, URZ, URZ, URZ ;  /* 0x000000fffffff290 */ /* 0x000fe2000fffe0ff */
[----:B--2---:R-:W-:Y:S11]  /*5a90*/  @P0 BRA `(.L_x_94) ;  /* 0x0000000000080947 */ /* 0x004ff60003800000 */
[----:B------:R-:W1:Y:S02]  /*5aa0*/  SYNCS.PHASECHK.TRANS64.TRYWAIT P0, [R84+URZ+0xa0], R2 ;  /* 0x0000a002540075a7 */ /* 0x000e6400080011ff */
[----:B-1----:R-:W-:Y:S05]  /*5ab0*/  @!P0 BRA `(.L_x_95) ;  /* 0x0000003000408947 */ /* 0x002fea0003800000 */
.L_x_94:
[----:B------:R-:W-:Y:S05]  /*5ac0*/  @!P1 BRA `(.L_x_96) ;  /* 0x0000000000409947 */ /* 0x000fea0003800000 */
[----:B------:R-:W3:Y:S01]  /*5ad0*/  LDCU.64 UR8, c[0x4][0x70] ;  /* 0x01000e00ff0877ac */ /* 0x000ee20008000a00 */
[----:B------:R-:W-:Y:S01]  /*5ae0*/  MOV R3, 0x0 ;  /* 0x0000000000037802 */ /* 0x000fe20000000f00 */
[----:B------:R-:W-:Y:S02]  /*5af0*/  HFMA2 R12, -RZ, RZ, 0, 5.9604644775390625e-08 ;  /* 0x00000001ff0c7431 */ /* 0x000fe400000001ff */
[----:B------:R-:W-:Y:S02]  /*5b00*/  IMAD.MOV.U32 R8, RZ, RZ, 0x192 ;  /* 0x00000192ff087424 */ /* 0x000fe400078e00ff */
[----:B------:R-:W-:Y:S01]  /*5b10*/  IMAD.MOV.U32 R13, RZ, RZ, RZ ;  /* 0x000000ffff0d7224 */ /* 0x000fe200078e00ff */
[----:B------:R-:W2:Y:S01]  /*5b20*/  LDCU.64 UR6, c[0x4][0x78] ;  /* 0x01000f00ff0677ac */ /* 0x000ea20008000a00 */
[----:B-1----:R-:W1:Y:S01]  /*5b30*/  LDC.64 R2, c[0x4][R3] ;  /* 0x0100000003027b82 */ /* 0x002e620000000a00 */
[----:B------:R-:W5:Y:S01]  /*5b40*/  LDCU.64 UR4, c[0x4][0x10] ;  /* 0x01000200ff0477ac */ /* 0x000f620008000a00 */
[----:B---3--:R-:W-:Y:S01]  /*5b50*/  MOV R5, UR9 ;  /* 0x0000000900057c02 */ /* 0x008fe20008000f00 */
[----:B------:R-:W-:Y:S01]  /*5b60*/  IMAD.U32 R4, RZ, RZ, UR8 ;  /* 0x00000008ff047e24 */ /* 0x000fe2000f8e00ff */
[----:B--2---:R-:W-:Y:S01]  /*5b70*/  MOV R7, UR7 ;  /* 0x0000000700077c02 */ /* 0x004fe20008000f00 */
[----:B------:R-:W-:Y:S01]  /*5b80*/  IMAD.U32 R6, RZ, RZ, UR6 ;  /* 0x00000006ff067e24 */ /* 0x000fe2000f8e00ff */
[----:B-----5:R-:W-:Y:S01]  /*5b90*/  MOV R11, UR5 ;  /* 0x00000005000b7c02 */ /* 0x020fe20008000f00 */
[----:B------:R-:W-:Y:S02]  /*5ba0*/  IMAD.U32 R10, RZ, RZ, UR4 ;  /* 0x00000004ff0a7e24 */ /* 0x000fe4000f8e00ff */
[----:B------:R-:W-:Y:S07]  /*5bb0*/  LEPC R20, `(.L_x_96) ;  /* 0x000000001014794e */ /* 0x000fee0000000000 */
[----:B-1--4-:R-:W-:Y:S05]  /*5bc0*/  CALL.ABS.NOINC R2 ;  /* 0x0000000002007343 */ /* 0x012fea0003c00000 */
.L_x_96:
[----:B------:R-:W-:Y:S01]  /*5bd0*/  LOP3.LUT R20, R52, 0xffffe000, RZ, 0xc0, !PT ;  /* 0xffffe00034147812 */ /* 0x000fe200078ec0ff */
[----:B------:R-:W-:Y:S05]  /*5be0*/  WARPSYNC.ALL ;  /* 0x0000000000007948 */ /* 0x000fea0003800000 */
[----:B------:R-:W-:Y:S01]  /*5bf0*/  R2UR UR4, R34 ;  /* 0x00000000220472ca */ /* 0x000fe200000e0000 */
[----:B------:R-:W-:Y:S01]  /*5c00*/  IMAD.SHL.U32 R91, R76, 0x4, RZ ;  /* 0x000000044c5b7824 */ /* 0x000fe200078e00ff */
[----:B------:R-:W-:Y:S01]  /*5c10*/  LOP3.LUT R21, R53, 0xffffe000, RZ, 0xc0, !PT ;  /* 0xffffe00035157812 */ /* 0x000fe200078ec0ff */
[----:B------:R-:W-:Y:S01]  /*5c20*/  BSSY.RECONVERGENT B0, `(.L_x_97) ;  /* 0x0000059000007945 */ /* 0x000fe20003800200 */
[----:B------:R-:W-:Y:S02]  /*5c30*/  ISETP.NE.AND P0, PT, R77, RZ, PT ;  /* 0x000000ff4d00720c */ /* 0x000fe40003f05270 */
[----:B------:R-:W-:Y:S05]  /*5c40*/  IADD3 R85, PT, PT, R85, R91, RZ ;  /* 0x0000005b55557210 */ /* 0x000fea0007ffe0ff */
[----:B------:R-:W-:Y:S02]  /*5c50*/  IMAD.IADD R86, R75, 0x1, R85 ;  /* 0x000000014b567824 */ /* 0x000fe400078e0255 */
[----:B---3--:R-:W2:Y:S02]  /*5c60*/  LDTM.16dp128bit.x8 R4, tmem[UR4] ;  /* 0x00000004000479ee */ /* 0x008ea40008180000 */
[C---:B--2---:R-:W-:Y:S01]  /*5c70*/  FMUL R0, R33.reuse, R4 ;  /* 0x0000000421007220 */ /* 0x044fe20000400000 */
[C---:B-1----:R-:W-:Y:S01]  /*5c80*/  FMUL R2, R33.reuse, R5 ;  /* 0x0000000521027220 */ /* 0x042fe20000400000 */
[C---:B------:R-:W-:Y:S01]  /*5c90*/  FMUL R3, R33.reuse, R6 ;  /* 0x0000000621037220 */ /* 0x040fe20000400000 */
[----:B------:R-:W-:Y:S01]  /*5ca0*/  FMUL R4, R33, R8 ;  /* 0x0000000821047220 */ /* 0x000fe20000400000 */
[C---:B------:R-:W-:Y:S01]  /*5cb0*/  FFMA R36, R35.reuse, R20, R0 ;  /* 0x0000001423247223 */ /* 0x040fe20000000000 */
[----:B------:R-:W-:Y:S01]  /*5cc0*/  LOP3.LUT R0, R54, 0xffffe000, RZ, 0xc0, !PT ;  /* 0xffffe00036007812 */ /* 0x000fe200078ec0ff */
[----:B------:R-:W-:Y:S01]  /*5cd0*/  FFMA R37, R35, R21, R2 ;  /* 0x0000001523257223 */ /* 0x000fe20000000002 */
[----:B------:R-:W-:Y:S01]  /*5ce0*/  LOP3.LUT R2, R55, 0xffffe000, RZ, 0xc0, !PT ;  /* 0xffffe00037027812 */ /* 0x000fe200078ec0ff */
[C---:B------:R-:W-:Y:S01]  /*5cf0*/  FMUL R5, R33.reuse, R9 ;  /* 0x0000000921057220 */ /* 0x040fe20000400000 */
[----:B------:R-:W-:Y:S01]  /*5d00*/  F2FP.TF32.F32.PACK_B R36, R36 ;  /* 0x00000024ff24723e */ /* 0x000fe200024050ff */
[C---:B------:R-:W-:Y:S01]  /*5d10*/  FMUL R8, R33.reuse, R12 ;  /* 0x0000000c21087220 */ /* 0x040fe20000400000 */
[----:B------:R-:W-:Y:S01]  /*5d20*/  F2FP.TF32.F32.PACK_B R37, R37 ;  /* 0x00000025ff25723e */ /* 0x000fe200024050ff */
[C---:B------:R-:W-:Y:S01]  /*5d30*/  FMUL R9, R33.reuse, R13 ;  /* 0x0000000d21097220 */ /* 0x040fe20000400000 */
[C---:B------:R-:W-:Y:S01]  /*5d40*/  FMUL R12, R33.reuse, R16 ;  /* 0x00000010210c7220 */ /* 0x040fe20000400000 */
[----:B------:R-:W-:Y:S01]  /*5d50*/  LOP3.LUT R16, R48, 0xffffe000, RZ, 0xc0, !PT ;  /* 0xffffe00030107812 */ /* 0x000fe200078ec0ff */
[C---:B------:R-:W-:Y:S01]  /*5d60*/  FMUL R7, R33.reuse, R7 ;  /* 0x0000000721077220 */ /* 0x040fe20000400000 */
[----:B------:R-:W-:Y:S01]  /*5d70*/  FMUL R13, R33, R17 ;  /* 0x00000011210d7220 */ /* 0x000fe20000400000 */
[----:B------:R-:W-:Y:S01]  /*5d80*/  LOP3.LUT R17, R49, 0xffffe000, RZ, 0xc0, !PT ;  /* 0xffffe00031117812 */ /* 0x000fe200078ec0ff */
[----:B------:R-:W-:Y:S01]  /*5d90*/  FFMA R38, R35, R0, R3 ;  /* 0x0000000023267223 */ /* 0x000fe20000000003 */
[----:B------:R-:W-:Y:S01]  /*5da0*/  LOP3.LUT R0, R50, 0xffffe000, RZ, 0xc0, !PT ;  /* 0xffffe00032007812 */ /* 0x000fe200078ec0ff */
[----:B------:R-:W-:Y:S01]  /*5db0*/  FMUL R6, R33, R10 ;  /* 0x0000000a21067220 */ /* 0x000fe20000400000 */
[----:B----4-:R-:W-:Y:S01]  /*5dc0*/  LOP3.LUT R3, R41, 0xffffe000, RZ, 0xc0, !PT ;  /* 0xffffe00029037812 */ /* 0x010fe200078ec0ff */
[----:B------:R-:W-:Y:S01]  /*5dd0*/  FFMA R39, R35, R2, R7 ;  /* 0x0000000223277223 */ /* 0x000fe20000000007 */
[----:B------:R-:W-:Y:S01]  /*5de0*/  LOP3.LUT R2, R51, 0xffffe000, RZ, 0xc0, !PT ;  /* 0xffffe00033027812 */ /* 0x000fe200078ec0ff */
[C---:B------:R-:W-:Y:S01]  /*5df0*/  FFMA R4, R35.reuse, R16, R4 ;  /* 0x0000001023047223 */ /* 0x040fe20000000004 */
[----:B------:R-:W-:Y:S01]  /*5e00*/  LOP3.LUT R16, R42, 0xffffe000, RZ, 0xc0, !PT ;  /* 0xffffe0002a107812 */ /* 0x000fe200078ec0ff */
[C---:B------:R-:W-:Y:S01]  /*5e10*/  FFMA R5, R35.reuse, R17, R5 ;  /* 0x0000001123057223 */ /* 0x040fe20000000005 */
[----:B------:R-:W-:Y:S01]  /*5e20*/  F2FP.TF32.F32.PACK_B R38, R38 ;  /* 0x00000026ff26723e */ /* 0x000fe200024050ff */
[----:B------:R-:W-:Y:S01]  /*5e30*/  FFMA R6, R35, R0, R6 ;  /* 0x0000000023067223 */ /* 0x000fe20000000006 */
[----:B------:R-:W-:Y:S01]  /*5e40*/  LOP3.LUT R0, R40, 0xffffe000, RZ, 0xc0, !PT ;  /* 0xffffe00028007812 */ /* 0x000fe200078ec0ff */
[C---:B------:R-:W-:Y:S01]  /*5e50*/  FMUL R11, R33.reuse, R11 ;  /* 0x0000000b210b7220 */ /* 0x040fe20000400000 */
[----:B------:R-:W-:Y:S01]  /*5e60*/  F2FP.TF32.F32.PACK_B R39, R39 ;  /* 0x00000027ff27723e */ /* 0x000fe200024050ff */
[----:B------:R-:W-:Y:S01]  /*5e70*/  FMUL R10, R33, R14 ;  /* 0x0000000e210a7220 */ /* 0x000fe20000400000 */
[----:B------:R-:W-:Y:S01]  /*5e80*/  F2FP.TF32.F32.PACK_B R4, R4 ;  /* 0x00000004ff04723e */ /* 0x000fe200024050ff */
[----:B------:R-:W-:Y:S01]  /*5e90*/  FFMA R7, R35, R2, R11 ;  /* 0x0000000223077223 */ /* 0x000fe2000000000b */
[----:B------:R-:W-:Y:S01]  /*5ea0*/  LOP3.LUT R2, R43, 0xffffe000, RZ, 0xc0, !PT ;  /* 0xffffe0002b027812 */ /* 0x000fe200078ec0ff */
[----:B------:R-:W-:Y:S01]  /*5eb0*/  FFMA R8, R35, R0, R8 ;  /* 0x0000000023087223 */ /* 0x000fe20000000008 */
[----:B------:R-:W-:Y:S01]  /*5ec0*/  LOP3.LUT R0, R44, 0xffffe000, RZ, 0xc0, !PT ;  /* 0xffffe0002c007812 */ /* 0x000fe200078ec0ff */
[----:B------:R1:W-:Y:S01]  /*5ed0*/  STSM.16.M88.4 [R83+0x400], R36 ;  /* 0x0004002453007844 */ /* 0x0003e20000000200 */
[----:B------:R-:W-:Y:S01]  /*5ee0*/  F2FP.TF32.F32.PACK_B R5, R5 ;  /* 0x00000005ff05723e */ /* 0x000fe200024050ff */
[----:B------:R-:W-:Y:S01]  /*5ef0*/  FMUL R15, R33, R15 ;  /* 0x0000000f210f7220 */ /* 0x000fe20000400000 */
[----:B------:R-:W-:Y:S01]  /*5f00*/  F2FP.TF32.F32.PACK_B R6, R6 ;  /* 0x00000006ff06723e */ /* 0x000fe200024050ff */
[C---:B------:R-:W-:Y:S01]  /*5f10*/  FFMA R9, R35.reuse, R3, R9 ;  /* 0x0000000323097223 */ /* 0x040fe20000000009 */
[C---:B------:R-:W-:Y:S01]  /*5f20*/  FFMA R10, R35.reuse, R16, R10 ;  /* 0x00000010230a7223 */ /* 0x040fe2000000000a */
[----:B------:R-:W-:Y:S01]  /*5f30*/  FFMA R11, R35, R2, R15 ;  /* 0x00000002230b7223 */ /* 0x000fe2000000000f */
[----:B------:R-:W-:Y:S01]  /*5f40*/  LOP3.LUT R2, R45, 0xffffe000, RZ, 0xc0, !PT ;  /* 0xffffe0002d027812 */ /* 0x000fe200078ec0ff */
[----:B------:R-:W-:Y:S01]  /*5f50*/  FFMA R12, R35, R0, R12 ;  /* 0x00000000230c7223 */ /* 0x000fe2000000000c */
[----:B------:R-:W-:Y:S01]  /*5f60*/  LOP3.LUT R3, R46, 0xffffe000, RZ, 0xc0, !PT ;  /* 0xffffe0002e037812 */ /* 0x000fe200078ec0ff */
[----:B------:R-:W-:Y:S01]  /*5f70*/  FMUL R14, R33, R18 ;  /* 0x00000012210e7220 */ /* 0x000fe20000400000 */
[----:B------:R-:W-:Y:S01]  /*5f80*/  LOP3.LUT R0, R47, 0xffffe000, RZ, 0xc0, !PT ;  /* 0xffffe0002f007812 */ /* 0x000fe200078ec0ff */
[----:B------:R-:W-:Y:S01]  /*5f90*/  FMUL R19, R33, R19 ;  /* 0x0000001321137220 */ /* 0x000fe20000400000 */
[----:B------:R-:W-:Y:S01]  /*5fa0*/  F2FP.TF32.F32.PACK_B R7, R7 ;  /* 0x00000007ff07723e */ /* 0x000fe200024050ff */
[C---:B------:R-:W-:Y:S01]  /*5fb0*/  FFMA R13, R35.reuse, R2, R13 ;  /* 0x00000002230d7223 */ /* 0x040fe2000000000d */
[C---:B------:R-:W-:Y:S01]  /*5fc0*/  FFMA R14, R35.reuse, R3, R14 ;  /* 0x00000003230e7223 */ /* 0x040fe2000000000e */
[----:B------:R-:W-:Y:S01]  /*5fd0*/  FFMA R15, R35, R0, R19 ;  /* 0x00000000230f7223 */ /* 0x000fe20000000013 */
[----:B------:R-:W-:Y:S01]  /*5fe0*/  F2FP.TF32.F32.PACK_B R8, R8 ;  /* 0x00000008ff08723e */ /* 0x000fe200024050ff */
[----:B------:R1:W-:Y:S01]  /*5ff0*/  STSM.16.M88.4 [R82+0x400], R4 ;  /* 0x0004000452007844 */ /* 0x0003e20000000200 */
[----:B------:R-:W-:Y:S02]  /*6000*/  F2FP.TF32.F32.PACK_B R9, R9 ;  /* 0x00000009ff09723e */ /* 0x000fe400024050ff */
[----:B------:R-:W-:Y:S02]  /*6010*/  F2FP.TF32.F32.PACK_B R10, R10 ;  /* 0x0000000aff0a723e */ /* 0x000fe400024050ff */
[----:B------:R-:W-:Y:S02]  /*6020*/  F2FP.TF32.F32.PACK_B R11, R11 ;  /* 0x0000000bff0b723e */ /* 0x000fe400024050ff */
[----:B------:R-:W-:Y:S02]  /*6030*/  F2FP.TF32.F32.PACK_B R12, R12 ;  /* 0x0000000cff0c723e */ /* 0x000fe400024050ff */
[----:B------:R-:W-:Y:S01]  /*6040*/  F2FP.TF32.F32.PACK_B R13, R13 ;  /* 0x0000000dff0d723e */ /* 0x000fe200024050ff */
[----:B------:R1:W-:Y:S01]  /*6050*/  STSM.16.M88.4 [R85], R8 ;  /* 0x0000000855007844 */ /* 0x0003e20000000200 */
[----:B------:R-:W-:Y:S02]  /*6060*/  F2FP.TF32.F32.PACK_B R14, R14 ;  /* 0x0000000eff0e723e */ /* 0x000fe400024050ff */
[----:B------:R-:W-:Y:S05]  /*6070*/  F2FP.TF32.F32.PACK_B R15, R15 ;  /* 0x0000000fff0f723e */ /* 0x000fea00024050ff */
[----:B------:R1:W-:Y:S01]  /*6080*/  STSM.16.M88.4 [R86], R12 ;  /* 0x0000000c56007844 */ /* 0x0003e20000000200 */
[----:B------:R-:W-:Y:S01]  /*6090*/  @!PT LDS RZ, [RZ] ;  /* 0x00000000fffff984 */ /* 0x000fe20000000800 */
[----:B------:R-:W-:Y:S01]  /*60a0*/  @!PT LDS RZ, [RZ] ;  /* 0x00000000fffff984 */ /* 0x000fe20000000800 */
[----:B------:R-:W-:Y:S01]  /*60b0*/  @!PT LDS RZ, [RZ] ;  /* 0x00000000fffff984 */ /* 0x000fe20000000800 */
[----:B------:R-:W-:Y:S01]  /*60c0*/  @!PT LDS RZ, [RZ] ;  /* 0x00000000fffff984 */ /* 0x000fe20000000800 */
[----:B------:R2:W-:Y:S07]  /*60d0*/  MEMBAR.ALL.CTA ;  /* 0x0000000000007992 */ /* 0x0005ee0000008000 */
[----:B--2---:R-:W2:Y:S02]  /*60e0*/  FENCE.VIEW.ASYNC.S ;  /* 0x00000000000073c6 */ /* 0x004ea40000000000 */
[----:B--2---:R-:W-:Y:S06]  /*60f0*/  BAR.SYNC.DEFER_BLOCKING 0x1, 0x80 ;  /* 0x0042000000007b1d */ /* 0x004fec0000010000 */
[----:B------:R-:W-:Y:S05]  /*6100*/  @P0 BRA `(.L_x_98) ;  /* 0x0000000000280947 */ /* 0x000fea0003800000 */
[----:B------:R-:W-:Y:S02]  /*6110*/  UIADD3 UR4, UPT, UPT, UR48, 0x400, URZ ;  /* 0x0000040030047890 */ /* 0x000fe4000fffe0ff */
[----:B------:R-:W-:Y:S01]  /*6120*/  UIADD3 UR6, UP0, UPT, UR52, 0x680, URZ ;  /* 0x0000068034067890 */ /* 0x000fe2000ff1e0ff */
[----:B------:R-:W-:Y:S03]  /*6130*/  UMOV UR43, UR36 ;  /* 0x00000024002b7c82 */ /* 0x000fe60008000000 */
[----:B------:R-:W-:Y:S01]  /*6140*/  MOV R70, UR4 ;  /* 0x0000000400467c02 */ /* 0x000fe20008000f00 */
[----:B------:R-:W-:Y:S03]  /*6150*/  UIADD3.X UR7, UPT, UPT, URZ, UR53, URZ, UP0, !UPT ;  /* 0x00000035ff077290 */ /* 0x000fe600087fe4ff */
[----:B------:R-:W-:Y:S11]  /*6160*/  R2UR UR40, R70 ;  /* 0x00000000462872ca */ /* 0x000ff600000e0000 */
[----:B------:R-:W-:Y:S02]  /*6170*/  @!UPT UIADD3 URZ, UPT, UPT, URZ, URZ, URZ ;  /* 0x000000fffffff290 */ /* 0x000fe4000fffe0ff */
[----:B------:R2:W-:Y:S01]  /*6180*/  UTMASTG.3D [UR40], [UR6] ;  /* 0x00000028060073b5 */ /* 0x0005e20008010000 */
[----:B------:R0:W-:Y:S01]  /*6190*/  UTMACMDFLUSH ;  /* 0x00000000000079b7 */ /* 0x0001e20000000000 */
[----:B--2---:R-:W-:Y:S04]  /*61a0*/  DEPBAR.LE SB0, 0x1 ;  /* 0x000080400000791a */ /* 0x004fe80000000000 */
.L_x_98:
[----:B------:R-:W-:Y:S05]  /*61b0*/  BSYNC.RECONVERGENT B0 ;  /* 0x0000000000007941 */ /* 0x000fea0003800200 */
.L_x_97:
[----:B------:R-:W-:Y:S01]  /*61c0*/  BAR.SYNC.DEFER_BLOCKING 0x1, 0x80 ;  /* 0x0042000000007b1d */ /* 0x000fe20000010000 */
[----:B------:R-:W-:Y:S01]  /*61d0*/  ISETP.NE.AND P1, PT, R81, RZ, PT ;  /* 0x000000ff5100720c */ /* 0x000fe20003f25270 */
[----:B------:R-:W-:Y:S01]  /*61e0*/  UISETP.NE.AND UP0, UPT, UR49, URZ, UPT ;  /* 0x000000ff3100728c */ /* 0x000fe2000bf05270 */
[----:B------:R-:W-:Y:S11]  /*61f0*/  LEA R2, R87, UR48, 0x3 ;  /* 0x0000003057027c11 */ /* 0x000ff6000f8e18ff */
[----:B------:R-:W-:Y:S01]  /*6200*/  @P1 SHF.L.U32 R3, R74, 0x1f, RZ ;  /* 0x0000001f4a031819 */ /* 0x000fe200000006ff */
[----:B------:R-:W-:Y:S06]  /*6210*/  BRA.U !UP0, `(.L_x_99) ;  /* 0x0000000108247547 */ /* 0x000fec000b800000 */
[----:B-1----:R-:W-:Y:S01]  /*6220*/  IMAD.U32 R4, RZ, RZ, UR51 ;  /* 0x00000033ff047e24 */ /* 0x002fe2000f8e00ff */
[----:B------:R-:W-:Y:S01]  /*6230*/  MOV R0, UR37 ;  /* 0x0000002500007c02 */ /* 0x000fe20008000f00 */
[----:B------:R-:W-:Y:S03]  /*6240*/  UIADD3 UR51, UPT, UPT, UR51, 0x1, URZ ;  /* 0x0000000133337890 */ /* 0x000fe6000fffe0ff */
[----:B------:R-:W-:Y:S01]  /*6250*/  @P1 LEA R4, R4, UR48, 0x3 ;  /* 0x0000003004041c11 */ /* 0x000fe2000f8e18ff */
[----:B------:R-:W-:Y:S04]  /*6260*/  UISETP.NE.AND UP0, UPT, UR51, 0x4, UPT ;  /* 0x000000043300788c */ /* 0x000fe8000bf05270 */
[----:B------:R-:W-:Y:S01]  /*6270*/  @P1 VIADD R4, R4, 0x50 ;  /* 0x0000005004041836 */ /* 0x000fe20000000000 */
[----:B------:R-:W-:Y:S04]  /*6280*/  USEL UR51, UR51, URZ, UP0 ;  /* 0x000000ff33337287 */ /* 0x000fe80008000000 */
[----:B------:R-:W-:Y:S04]  /*6290*/  @P1 PRMT R0, R0, 0x654, R4 ;  /* 0x0000065400001816 */ /* 0x000fe80000000004 */
[----:B------:R2:W-:Y:S04]  /*62a0*/  @P1 SYNCS.ARRIVE.TRANS64.RED.A1T0 RZ, [R0+URZ], RZ ;  /* 0x000000ff00ff19a7 */ /* 0x0005e800081004ff */
.L_x_99:
[----:B------:R-:W3:Y:S01]  /*62b0*/  @P1 SYNCS.PHASECHK.TRANS64.TRYWAIT P0, [R2+URZ+0x30], R3 ;  /* 0x00003003020015a7 */ /* 0x000ee200080011ff */
[----:B------:R-:W-:Y:S01]  /*62c0*/  BSSY B1, `(.L_x_100) ;  /* 0x0000017000017945 */ /* 0x000fe20003800000 */
[----:B---3--:R-:W-:Y:S03]  /*62d0*/  @P1 SEL R89, RZ, 0x1, !P0 ;  /* 0x00000001ff591807 */ /* 0x008fe60004000000 */
[----:B------:R-:W-:Y:S05]  /*62e0*/  @!P1 BRA `(.L_x_101) ;  /* 0x0000000000509947 */ /* 0x000fea0003800000 */
[----:B------:R-:W-:Y:S01]  /*62f0*/  ISETP.NE.AND P1, PT, R90, RZ, PT ;  /* 0x000000ff5a00720c */ /* 0x000fe20003f25270 */
[----:B------:R-:W-:Y:S01]  /*6300*/  BSSY B0, `(.L_x_102) ;  /* 0x000000a000007945 */ /* 0x000fe20003800000 */
[----:B------:R-:W-:Y:S11]  /*6310*/  ISETP.NE.AND P0, PT, R89, RZ, PT ;  /* 0x000000ff5900720c */ /* 0x000ff60003f05270 */
[----:B-1----:R-:W-:Y:S04]  /*6320*/  @P1 IMAD R5, R87, 0x2000, R88 ;  /* 0x0000200057051824 */ /* 0x002fe800078e0258 */
[----:B------:R-:W-:Y:S05]  /*6330*/  @P1 VIADD R4, R5, UR48 ;  /* 0x0000003005041c36 */ /* 0x000fea0008000000 */
[----:B------:R-:W-:Y:S01]  /*6340*/  @P1 IADD3 R3, PT, PT, R91, R4, RZ ;  /* 0x000000045b031210 */ /* 0x000fe20007ffe0ff */
[----:B------:R-:W-:Y:S01]  /*6350*/  @P1 IMAD.IADD R4, R75, 0x1, R4 ;  /* 0x000000014b041824 */ /* 0x000fe200078e0204 */
[----:B------:R-:W-:Y:S06]  /*6360*/  @P0 BRA `(.L_x_103) ;  /* 0x00000000000c0947 */ /* 0x000fec0003800000 */
[----:B--2---:R-:W-:Y:S04]  /*6370*/  SHF.L.U32 R0, R74, 0x1f, RZ ;  /* 0x0000001f4a007819 */ /* 0x004fe800000006ff */
[----:B------:R-:W1:Y:S02]  /*6380*/  SYNCS.PHASECHK.TRANS64.TRYWAIT P0, [R2+URZ+0x30], R0 ;  /* 0x00003000020075a7 */ /* 0x000e6400080011ff */
[----:B-1----:R-:W-:Y:S05]  /*6390*/  @!P0 BRA `(.L_x_104) ;  /* 0x00000028001c8947 */ /* 0x002fea0003800000 */
.L_x_103:
[----:B------:R-:W-:Y:S05]  /*63a0*/  BSYNC B0 ;  /* 0x0000000000007941 */ /* 0x000fea0003800000 */
.L_x_102:
[----:B------:R-:W-:Y:S02]  /*63b0*/  ISETP.NE.AND P0, PT, R90, RZ, PT ;  /* 0x000000ff5a00720c */ /* 0x000fe40003f05270 */
[----:B------:R-:W-:Y:S11]  /*63c0*/  IADD3 R87, PT, PT, R87, 0x1, RZ ;  /* 0x0000000157577810 */ /* 0x000ff60007ffe0ff */
[----:B-12---:R-:W-:Y:S01]  /*63d0*/  @P0 IMAD.IADD R0, R75, 0x1, R3 ;  /* 0x000000014b000824 */ /* 0x006fe200078e0203 */
[----:B------:R-:W-:Y:S05]  /*63e0*/  @P0 WARPSYNC.ALL ;  /* 0x0000000000000948 */ /* 0x000fea0003800000 */
[----:B------:R3:W4:Y:S04]  /*63f0*/  @P0 LDSM.16.M88.4 R52, [R5+UR48+0x400] ;  /* 0x000400300534083b */ /* 0x0007280008000200 */
[----:B------:R3:W1:Y:S04]  /*6400*/  @P0 LDSM.16.M88.4 R48, [R4+0x400] ;  /* 0x000400000430083b */ /* 0x0006680000000200 */
[----:B------:R3:W2:Y:S04]  /*6410*/  @P0 LDSM.16.M88.4 R40, [R3+0x400] ;  /* 0x000400000328083b */ /* 0x0006a80000000200 */
[----:B------:R3:W1:Y:S02]  /*6420*/  @P0 LDSM.16.M88.4 R44, [R0+0x400] ;  /* 0x00040000002c083b */ /* 0x0006640000000200 */
.L_x_101:
[----:B------:R-:W-:Y:S05]  /*6430*/  BSYNC B1 ;  /* 0x0000000000017941 */ /* 0x000fea0003800000 */
.L_x_100:
[----:B--23--:R-:W-:Y:S05]  /*6440*/  VIADD R0, R34, 0x20 ;  /* 0x0000002022007836 */ /* 0x00cfea0000000000 */
[----:B------:R-:W-:Y:S04]  /*6450*/  SHF.R.U32.HI R0, RZ, 0x15, R0 ;  /* 0x00000015ff007819 */ /* 0x000fe80000011600 */
[----:B------:R-:W-:Y:S11]  /*6460*/  LOP3.LUT P0, RZ, R0, 0x3, R69, 0x48, !PT ;  /* 0x0000000300ff7812 */ /* 0x000ff60007804845 */
[----:B------:R-:W-:Y:S02]  /*6470*/  @!UPT UIADD3 URZ, UPT, UPT, URZ, URZ, URZ ;  /* 0x000000fffffff290 */ /* 0x000fe4000fffe0ff */
[----:B------:R-:W-:Y:S05]  /*6480*/  @!P0 BRA `(.L_x_105) ;  /* 0x0000000000408947 */ /* 0x000fea0003800000 */
[----:B------:R-:W2:Y:S01]  /*6490*/  LDCU.64 UR8, c[0x4][0x70] ;  /* 0x01000e00ff0877ac */ /* 0x000ea20008000a00 */
[----:B------:R-:W-:Y:S01]  /*64a0*/  MOV R3, 0x0 ;  /* 0x0000000000037802 */ /* 0x000fe20000000f00 */
[----:B-1----:R-:W-:Y:S02]  /*64b0*/  HFMA2 R12, -RZ, RZ, 0, 5.9604644775390625e-08 ;  /* 0x00000001ff0c7431 */ /* 0x002fe400000001ff */
[----:B------:R-:W-:Y:S02]  /*64c0*/  IMAD.MOV.U32 R8, RZ, RZ, 0x192 ;  /* 0x00000192ff087424 */ /* 0x000fe400078e00ff */
[----:B------:R-:W-:Y:S01]  /*64d0*/  IMAD.MOV.U32 R13, RZ, RZ, RZ ;  /* 0x000000ffff0d7224 */ /* 0x000fe200078e00ff */
[----:B------:R-:W1:Y:S01]  /*64e0*/  LDCU.64 UR6, c[0x4][0x78] ;  /* 0x01000f00ff0677ac */ /* 0x000e620008000a00 */
[----:B------:R-:W3:Y:S01]  /*64f0*/  LDC.64 R2, c[0x4][R3] ;  /* 0x0100000003027b82 */ /* 0x000ee20000000a00 */
[----:B------:R-:W5:Y:S01]  /*6500*/  LDCU.64 UR4, c[0x4][0x10] ;  /* 0x01000200ff0477ac */ /* 0x000f620008000a00 */
[----:B--2---:R-:W-:Y:S01]  /*6510*/  MOV R5, UR9 ;  /* 0x0000000900057c02 */ /* 0x004fe20008000f00 */
[----:B------:R-:W-:Y:S01]  /*6520*/  IMAD.U32 R4, RZ, RZ, UR8 ;  /* 0x00000008ff047e24 */ /* 0x000fe2000f8e00ff */
[----:B-1----:R-:W-:Y:S01]  /*6530*/  MOV R7, UR7 ;  /* 0x0000000700077c02 */ /* 0x002fe20008000f00 */
[----:B------:R-:W-:Y:S01]  /*6540*/  IMAD.U32 R6, RZ, RZ, UR6 ;  /* 0x00000006ff067e24 */ /* 0x000fe2000f8e00ff */
[----:B-----5:R-:W-:Y:S01]  /*6550*/  MOV R11, UR5 ;  /* 0x00000005000b7c02 */ /* 0x020fe20008000f00 */
[----:B------:R-:W-:Y:S02]  /*6560*/  IMAD.U32 R10, RZ, RZ, UR4 ;  /* 0x00000004ff0a7e24 */ /* 0x000fe4000f8e00ff */
[----:B------:R-:W-:Y:S07]  /*6570*/  LEPC R20, `(.L_x_105) ;  /* 0x000000001014794e */ /* 0x000fee0000000000 */
[----:B---34-:R-:W-:Y:S05]  /*6580*/  CALL.ABS.NOINC R2 ;  /* 0x0000000002007343 */ /* 0x018fea0003c00000 */
.L_x_105:
[----:B------:R-:W-:Y:S01]  /*6590*/  ISETP.NE.AND P6, PT, R81, RZ, PT ;  /* 0x000000ff5100720c */ /* 0x000fe20003fc5270 */
[----:B------:R-:W-:Y:S05]  /*65a0*/  WARPSYNC.ALL ;  /* 0x0000000000007948 */ /* 0x000fea0003800000 */
[----:B------:R-:W-:Y:S01]  /*65b0*/  R2UR UR4, R34 ;  /* 0x00000000220472ca */ /* 0x000fe200000e0000 */
[----:B------:R-:W-:Y:S01]  /*65c0*/  IMAD.U32 R0, RZ, RZ, UR51 ;  /* 0x00000033ff007e24 */ /* 0x000fe2000f8e00ff */
[----:B----4-:R-:W-:Y:S01]  /*65d0*/  LOP3.LUT R20, R52, 0xffffe000, RZ, 0xc0, !PT ;  /* 0xffffe00034147812 */ /* 0x010fe200078ec0ff */
[----:B------:R-:W-:Y:S01]  /*65e0*/  IMAD.U32 R21, RZ, RZ, UR37 ;  /* 0x00000025ff157e24 */ /* 0x000fe2000f8e00ff */
[----:B------:R-:W-:Y:S01]  /*65f0*/  ISETP.NE.AND P0, PT, R77, RZ, PT ;  /* 0x000000ff4d00720c */ /* 0x000fe20003f05270 */
[----:B------:R-:W-:Y:S02]  /*6600*/  BSSY.RECONVERGENT B0, `(.L_x_106) ;  /* 0x000005b000007945 */ /* 0x000fe40003800200 */
[----:B------:R-:W-:Y:S05]  /*6610*/  @P6 LEA R0, R0, UR48, 0x3 ;  /* 0x0000003000006c11 */ /* 0x000fea000f8e18ff */
[----:B------:R-:W-:Y:S01]  /*6620*/  @P6 VIADD R0, R0, 0x50 ;  /* 0x0000005000006836 */ /* 0x000fe20000000000 */
[----:B-1----:R-:W1:Y:S04]  /*6630*/  LDTM.16dp128bit.x8 R4, tmem[UR4+0x20] ;  /* 0x00002004000479ee */ /* 0x002e680008180000 */
[----:B------:R-:W-:Y:S01]  /*6640*/  @P6 PRMT R21, R21, 0x654, R0 ;  /* 0x0000065415156816 */ /* 0x000fe20000000000 */
[C---:B-1----:R-:W-:Y:S01]  /*6650*/  FMUL R0, R33.reuse, R4 ;  /* 0x0000000421007220 */ /* 0x042fe20000400000 */
[C---:B------:R-:W-:Y:S01]  /*6660*/  FMUL R4, R33.reuse, R8 ;  /* 0x0000000821047220 */ /* 0x040fe20000400000 */
[C---:B------:R-:W-:Y:S01]  /*6670*/  FMUL R8, R33.reuse, R12 ;  /* 0x0000000c21087220 */ /* 0x040fe20000400000 */
[----:B------:R-:W-:Y:S01]  /*6680*/  FMUL R12, R33, R16 ;  /* 0x00000010210c7220 */ /* 0x000fe20000400000 */
[----:B------:R-:W-:Y:S01]  /*6690*/  LOP3.LUT R16, R53, 0xffffe000, RZ, 0xc0, !PT ;  /* 0xffffe00035107812 */ /* 0x000fe200078ec0ff */
[C---:B------:R-:W-:Y:S01]  /*66a0*/  FMUL R2, R33.reuse, R5 ;  /* 0x0000000521027220 */ /* 0x040fe20000400000 */
[C---:B------:R-:W-:Y:S01]  /*66b0*/  FMUL R3, R33.reuse, R6 ;  /* 0x0000000621037220 */ /* 0x040fe20000400000 */
[----:B------:R-:W-:Y:S01]  /*66c0*/  FMUL R5, R33, R9 ;  /* 0x0000000921057220 */ /* 0x000fe20000400000 */
[----:B------:R-:W-:Y:S01]  /*66d0*/  FFMA R36, R35, R20, R0 ;  /* 0x0000001423247223 */ /* 0x000fe20000000000 */
[----:B------:R-:W-:Y:S01]  /*66e0*/  LOP3.LUT R0, R54, 0xffffe000, RZ, 0xc0, !PT ;  /* 0xffffe00036007812 */ /* 0x000fe200078ec0ff */
[C---:B------:R-:W-:Y:S01]  /*66f0*/  FMUL R6, R33.reuse, R10 ;  /* 0x0000000a21067220 */ /* 0x040fe20000400000 */
[C---:B------:R-:W-:Y:S01]  /*6700*/  FMUL R9, R33.reuse, R13 ;  /* 0x0000000d21097220 */ /* 0x040fe20000400000 */
[C---:B------:R-:W-:Y:S01]  /*6710*/  FMUL R10, R33.reuse, R14 ;  /* 0x0000000e210a7220 */ /* 0x040fe20000400000 */
[----:B------:R-:W-:Y:S01]  /*6720*/  F2FP.TF32.F32.PACK_B R36, R36 ;  /* 0x00000024ff24723e */ /* 0x000fe200024050ff */
[----:B------:R-:W-:Y:S01]  /*6730*/  FMUL R13, R33, R17 ;  /* 0x00000011210d7220 */ /* 0x000fe20000400000 */
[----:B------:R-:W-:Y:S01]  /*6740*/  LOP3.LUT R17, R55, 0xffffe000, RZ, 0xc0, !PT ;  /* 0xffffe00037117812 */ /* 0x000fe200078ec0ff */
[----:B------:R-:W-:Y:S01]  /*6750*/  FMUL R14, R33, R18 ;  /* 0x00000012210e7220 */ /* 0x000fe20000400000 */
[----:B------:R-:W-:Y:S01]  /*6760*/  LOP3.LUT R18, R48, 0xffffe000, RZ, 0xc0, !PT ;  /* 0xffffe00030127812 */ /* 0x000fe200078ec0ff */
[----:B------:R-:W-:Y:S01]  /*6770*/  FFMA R37, R35, R16, R2 ;  /* 0x0000001023257223 */ /* 0x000fe20000000002 */
[----:B------:R-:W-:Y:S01]  /*6780*/  LOP3.LUT R2, R49, 0xffffe000, RZ, 0xc0, !PT ;  /* 0xffffe00031027812 */ /* 0x000fe200078ec0ff */
[----:B------:R-:W-:Y:S01]  /*6790*/  FMUL R7, R33, R7 ;  /* 0x0000000721077220 */ /* 0x000fe20000400000 */
[----:B------:R-:W-:Y:S01]  /*67a0*/  LOP3.LUT R16, R41, 0xffffe000, RZ, 0xc0, !PT ;  /* 0xffffe00029107812 */ /* 0x000fe200078ec0ff */
[C---:B------:R-:W-:Y:S01]  /*67b0*/  FFMA R38, R35.reuse, R0, R3 ;  /* 0x0000000023267223 */ /* 0x040fe20000000003 */
[----:B------:R-:W-:Y:S01]  /*67c0*/  LOP3.LUT R0, R50, 0xffffe000, RZ, 0xc0, !PT ;  /* 0xffffe00032007812 */ /* 0x000fe200078ec0ff */
[C---:B------:R-:W-:Y:S01]  /*67d0*/  FFMA R39, R35.reuse, R17, R7 ;  /* 0x0000001123277223 */ /* 0x040fe20000000007 */
[----:B------:R-:W-:Y:S01]  /*67e0*/  LOP3.LUT R3, R40, 0xffffe000, RZ, 0xc0, !PT ;  /* 0xffffe00028037812 */ /* 0x000fe200078ec0ff */
[C---:B------:R-:W-:Y:S01]  /*67f0*/  FFMA R4, R35.reuse, R18, R4 ;  /* 0x0000001223047223 */ /* 0x040fe20000000004 */
[----:B------:R-:W-:Y:S01]  /*6800*/  F2FP.TF32.F32.PACK_B R37, R37 ;  /* 0x00000025ff25723e */ /* 0x000fe200024050ff */
[----:B------:R-:W-:Y:S01]  /*6810*/  FFMA R5, R35, R2, R5 ;  /* 0x0000000223057223 */ /* 0x000fe20000000005 */
[----:B------:R-:W-:Y:S01]  /*6820*/  LOP3.LUT R2, R51, 0xffffe000, RZ, 0xc0, !PT ;  /* 0xffffe00033027812 */ /* 0x000fe200078ec0ff */
[----:B------:R-:W-:Y:S01]  /*6830*/  FMUL R11, R33, R11 ;  /* 0x0000000b210b7220 */ /* 0x000fe20000400000 */
[----:B------:R-:W-:Y:S01]  /*6840*/  F2FP.TF32.F32.PACK_B R38, R38 ;  /* 0x00000026ff26723e */ /* 0x000fe200024050ff */
[C---:B------:R-:W-:Y:S01]  /*6850*/  FFMA R6, R35.reuse, R0, R6 ;  /* 0x0000000023067223 */ /* 0x040fe20000000006 */
[----:B------:R-:W-:Y:S01]  /*6860*/  LOP3.LUT R0, R42, 0xffffe000, RZ, 0xc0, !PT ;  /* 0xffffe0002a007812 */ /* 0x000fe200078ec0ff */
[----:B------:R-:W-:Y:S01]  /*6870*/  FFMA R7, R35, R2, R11 ;  /* 0x0000000223077223 */ /* 0x000fe2000000000b */
[----:B------:R-:W-:Y:S01]  /*6880*/  LOP3.LUT R2, R43, 0xffffe000, RZ, 0xc0, !PT ;  /* 0xffffe0002b027812 */ /* 0x000fe200078ec0ff */
[----:B------:R-:W-:Y:S01]  /*6890*/  FFMA R8, R35, R3, R8 ;  /* 0x0000000323087223 */ /* 0x000fe20000000008 */
[----:B------:R-:W-:Y:S01]  /*68a0*/  LOP3.LUT R3, R45, 0xffffe000, RZ, 0xc0, !PT ;  /* 0xffffe0002d037812 */ /* 0x000fe200078ec0ff */
[----:B------:R-:W-:Y:S01]  /*68b0*/  FFMA R9, R35, R16, R9 ;  /* 0x0000001023097223 */ /* 0x000fe20000000009 */
[----:B------:R-:W-:Y:S01]  /*68c0*/  F2FP.TF32.F32.PACK_B R39, R39 ;  /* 0x00000027ff27723e */ /* 0x000fe200024050ff */
[----:B------:R-:W-:Y:S01]  /*68d0*/  FMUL R15, R33, R15 ;  /* 0x0000000f210f7220 */ /* 0x000fe20000400000 */
[----:B------:R-:W-:Y:S01]  /*68e0*/  LOP3.LUT R16, R46, 0xffffe000, RZ, 0xc0, !PT ;  /* 0xffffe0002e107812 */ /* 0x000fe200078ec0ff */
[C---:B------:R-:W-:Y:S01]  /*68f0*/  FFMA R10, R35.reuse, R0, R10 ;  /* 0x00000000230a7223 */ /* 0x040fe2000000000a */
        /* <DEDUP_REMOVED lines=8> */
[----:B------:R-:W-:Y:S01]  /*6980*/  F2FP.TF32.F32.PACK_B R6, R6 ;  /* 0x00000006ff06723e */ /* 0x000fe200024050ff */
[C---:B------:R-:W-:Y:S01]  /*6990*/  FFMA R13, R35.reuse, R3, R13 ;  /* 0x00000003230d7223 */ /* 0x040fe2000000000d */
[----:B------:R-:W-:Y:S01]  /*69a0*/  F2FP.TF32.F32.PACK_B R7, R7 ;  /* 0x00000007ff07723e */ /* 0x000fe200024050ff */
[C---:B------:R-:W-:Y:S01]  /*69b0*/  FFMA R14, R35.reuse, R16, R14 ;  /* 0x00000010230e7223 */ /* 0x040fe2000000000e */
[----:B------:R-:W-:Y:S01]  /*69c0*/  FFMA R15, R35, R2, R19 ;  /* 0x00000002230f7223 */ /* 0x000fe20000000013 */
[----:B------:R-:W-:Y:S02]  /*69d0*/  F2FP.TF32.F32.PACK_B R8, R8 ;  /* 0x00000008ff08723e */ /* 0x000fe400024050ff */
[----:B------:R1:W-:Y:S01]  /*69e0*/  STSM.16.M88.4 [R82+0x2400], R4 ;  /* 0x0024000452007844 */ /* 0x0003e20000000200 */
[----:B------:R-:W-:Y:S02]  /*69f0*/  F2FP.TF32.F32.PACK_B R9, R9 ;  /* 0x00000009ff09723e */ /* 0x000fe400024050ff */
[----:B------:R-:W-:Y:S02]  /*6a00*/  F2FP.TF32.F32.PACK_B R10, R10 ;  /* 0x0000000aff0a723e */ /* 0x000fe400024050ff */
[----:B------:R-:W-:Y:S02]  /*6a10*/  F2FP.TF32.F32.PACK_B R11, R11 ;  /* 0x0000000bff0b723e */ /* 0x000fe400024050ff */
[----:B------:R-:W-:Y:S02]  /*6a20*/  F2FP.TF32.F32.PACK_B R12, R12 ;  /* 0x0000000cff0c723e */ /* 0x000fe400024050ff */
[----:B------:R-:W-:Y:S01]  /*6a30*/  F2FP.TF32.F32.PACK_B R13, R13 ;  /* 0x0000000dff0d723e */ /* 0x000fe200024050ff */
[----:B------:R1:W-:Y:S01]  /*6a40*/  STSM.16.M88.4 [R85+0x2000], R8 ;  /* 0x0020000855007844 */ /* 0x0003e20000000200 */
[----:B------:R-:W-:Y:S02]  /*6a50*/  F2FP.TF32.F32.PACK_B R14, R14 ;  /* 0x0000000eff0e723e */ /* 0x000fe400024050ff */
[----:B------:R-:W-:Y:S02]  /*6a60*/  F2FP.TF32.F32.PACK_B R15, R15 ;  /* 0x0000000fff0f723e */ /* 0x000fe400024050ff */
[----:B------:R-:W-:Y:S02]  /*6a70*/  LEA R0, R87, UR48, 0x3 ;  /* 0x0000003057007c11 */ /* 0x000fe4000f8e18ff */
[----:B------:R-:W-:Y:S01]  /*6a80*/  @P6 SHF.L.U32 R2, R74, 0x1f, RZ ;  /* 0x0000001f4a026819 */ /* 0x000fe200000006ff */
[----:B------:R1:W-:Y:S01]  /*6a90*/  STSM.16.M88.4 [R86+0x2000], R12 ;  /* 0x0020000c56007844 */ /* 0x0003e20000000200 */
        /* <DEDUP_REMOVED lines=8> */
[----:B------:R-:W-:Y:S02]  /*6b20*/  UIADD3 UR8, UP0, UPT, UR52, 0x680, URZ ;  /* 0x0000068034087890 */ /* 0x000fe4000ff1e0ff */
[----:B------:R-:W-:Y:S02]  /*6b30*/  UIADD3 UR5, UPT, UPT, UR41, 0x20, URZ ;  /* 0x0000002029057890 */ /* 0x000fe4000fffe0ff */
[----:B------:R-:W-:Y:S02]  /*6b40*/  UIADD3 UR4, UPT, UPT, UR48, 0x2400, URZ ;  /* 0x0000240030047890 */ /* 0x000fe4000fffe0ff */
[----:B------:R-:W-:Y:S01]  /*6b50*/  UIADD3.X UR9, UPT, UPT, URZ, UR53, URZ, UP0, !UPT ;  /* 0x00000035ff097290 */ /* 0x000fe200087fe4ff */
[----:B------:R-:W-:Y:S01]  /*6b60*/  UMOV UR6, UR42 ;  /* 0x0000002a00067c82 */ /* 0x000fe20008000000 */
[----:B------:R-:W-:Y:S07]  /*6b70*/  UMOV UR7, UR36 ;  /* 0x0000002400077c82 */ /* 0x000fee0008000000 */
[----:B------:R2:W-:Y:S01]  /*6b80*/  UTMASTG.3D [UR4], [UR8] ;  /* 0x00000004080073b5 */ /* 0x0005e20008010000 */
[----:B------:R0:W-:Y:S01]  /*6b90*/  UTMACMDFLUSH ;  /* 0x00000000000079b7 */ /* 0x0001e20000000000 */
[----:B--2---:R-:W-:Y:S04]  /*6ba0*/  DEPBAR.LE SB0, 0x1 ;  /* 0x000080400000791a */ /* 0x004fe80000000000 */
.L_x_107:
[----:B------:R-:W-:Y:S05]  /*6bb0*/  BSYNC.RECONVERGENT B0 ;  /* 0x0000000000007941 */ /* 0x000fea0003800200 */
.L_x_106:
[----:B------:R-:W-:Y:S01]  /*6bc0*/  BAR.SYNC.DEFER_BLOCKING 0x1, 0x80 ;  /* 0x0042000000007b1d */ /* 0x000fe20000010000 */
[----:B------:R-:W-:Y:S04]  /*6bd0*/  UIADD3 UR40, UPT, UPT, UR51, 0x1, URZ ;  /* 0x0000000133287890 */ /* 0x000fe8000fffe0ff */
[----:B------:R-:W-:Y:S04]  /*6be0*/  UISETP.NE.AND UP0, UPT, UR40, 0x4, UPT ;  /* 0x000000042800788c */ /* 0x000fe8000bf05270 */
[----:B------:R-:W-:Y:S01]  /*6bf0*/  USEL UR40, UR40, URZ, UP0 ;  /* 0x000000ff28287287 */ /* 0x000fe20008000000 */
[----:B------:R2:W-:Y:S01]  /*6c00*/  @P6 SYNCS.ARRIVE.TRANS64.RED.A1T0 RZ, [R21+URZ], RZ ;  /* 0x000000ff15ff69a7 */ /* 0x0005e200081004ff */
[----:B------:R-:W-:Y:S01]  /*6c10*/  BSSY B1, `(.L_x_108) ;  /* 0x0000018000017945 */ /* 0x000fe20003800000 */
[----:B------:R-:W3:Y:S02]  /*6c20*/  @P6 SYNCS.PHASECHK.TRANS64.TRYWAIT P0, [R0+URZ+0x30], R2 ;  /* 0x00003002000065a7 */ /* 0x000ee400080011ff */
[----:B---3--:R-:W-:Y:S01]  /*6c30*/  @P6 SEL R89, RZ, 0x1, !P0 ;  /* 0x00000001ff596807 */ /* 0x008fe20004000000 */
[----:B--2---:R-:W-:Y:S06]  /*6c40*/  @!P6 BRA `(.L_x_109) ;  /* 0x000000000050e947 */ /* 0x004fec0003800000 */
        /* <DEDUP_REMOVED lines=8> */
[----:B------:R-:W-:Y:S04]  /*6cd0*/  SHF.L.U32 R5, R74, 0x1f, RZ ;  /* 0x0000001f4a057819 */ /* 0x000fe800000006ff */
[----:B------:R-:W1:Y:S02]  /*6ce0*/  SYNCS.PHASECHK.TRANS64.TRYWAIT P0, [R0+URZ+0x30], R5 ;  /* 0x00003005000075a7 */ /* 0x000e6400080011ff */
[----:B-1----:R-:W-:Y:S05]  /*6cf0*/  @!P0 BRA `(.L_x_112) ;  /* 0x0000001c00d88947 */ /* 0x002fea0003800000 */
.L_x_111:
[----:B------:R-:W-:Y:S05]  /*6d00*/  BSYNC B0 ;  /* 0x0000000000007941 */ /* 0x000fea0003800000 */
.L_x_110:
[----:B------:R-:W-:Y:S02]  /*6d10*/  ISETP.NE.AND P0, PT, R90, RZ, PT ;  /* 0x000000ff5a00720c */ /* 0x000fe40003f05270 */
[----:B------:R-:W-:Y:S11]  /*6d20*/  IADD3 R87, PT, PT, R87, 0x1, RZ ;  /* 0x0000000157577810 */ /* 0x000ff60007ffe0ff */
[----:B-1----:R-:W-:Y:S01]  /*6d30*/  @P0 IMAD.IADD R0, R75, 0x1, R2 ;  /* 0x000000014b000824 */ /* 0x002fe200078e0202 */
[----:B------:R-:W-:Y:S05]  /*6d40*/  @P0 WARPSYNC.ALL ;  /* 0x0000000000000948 */ /* 0x000fea0003800000 */
[----:B------:R2:W3:Y:S04]  /*6d50*/  @P0 LDSM.16.M88.4 R52, [R4+UR48+0x400] ;  /* 0x000400300434083b */ /* 0x0004e80008000200 */
[----:B------:R2:W4:Y:S04]  /*6d60*/  @P0 LDSM.16.M88.4 R48, [R3+0x400] ;  /* 0x000400000330083b */ /* 0x0005280000000200 */
[----:B------:R2:W1:Y:S04]  /*6d70*/  @P0 LDSM.16.M88.4 R40, [R2+0x400] ;  /* 0x000400000228083b */ /* 0x0004680000000200 */
[----:B------:R2:W1:Y:S02]  /*6d80*/  @P0 LDSM.16.M88.4 R44, [R0+0x400] ;  /* 0x00040000002c083b */ /* 0x0004640000000200 */
.L_x_109:
[----:B------:R-:W-:Y:S05]  /*6d90*/  BSYNC B1 ;  /* 0x0000000000017941 */ /* 0x000fea0003800000 */
.L_x_108:
[----:B--2---:R-:W-:Y:S05]  /*6da0*/  VIADD R0, R34, 0x40 ;  /* 0x0000004022007836 */ /* 0x004fea0000000000 */
        /* <DEDUP_REMOVED lines=20> */
.L_x_113:
[----:B------:R-:W-:Y:S01]  /*6ef0*/  ISETP.NE.AND P6, PT, R81, RZ, PT ;  /* 0x000000ff5100720c */ /* 0x000fe20003fc5270 */
[----:B------:R-:W-:Y:S05]  /*6f00*/  WARPSYNC.ALL ;  /* 0x0000000000007948 */ /* 0x000fea0003800000 */
[----:B------:R-:W-:Y:S01]  /*6f10*/  R2UR UR4, R34 ;  /* 0x00000000220472ca */ /* 0x000fe200000e0000 */
[----:B------:R-:W-:Y:S01]  /*6f20*/  IMAD.U32 R0, RZ, RZ, UR40 ;  /* 0x00000028ff007e24 */ /* 0x000fe2000f8e00ff */
[----:B---3--:R-:W-:Y:S01]  /*6f30*/  LOP3.LUT R20, R52, 0xffffe000, RZ, 0xc0, !PT ;  /* 0xffffe00034147812 */ /* 0x008fe200078ec0ff */
        /* <DEDUP_REMOVED lines=24> */
[----:B----4-:R-:W-:Y:S01]  /*70c0*/  LOP3.LUT R18, R48, 0xffffe000, RZ, 0xc0, !PT ;  /* 0xffffe00030127812 */ /* 0x010fe200078ec0ff */
        /* <DEDUP_REMOVED lines=68> */
.L_x_115:
[----:B------:R-:W-:Y:S05]  /*7510*/  BSYNC.RECONVERGENT B0 ;  /* 0x0000000000007941 */ /* 0x000fea0003800200 */
.L_x_114:
        /* <DEDUP_REMOVED lines=12> */
[----:B------:R-:W-:Y:S04]  /*75e0*/  @P1 IMAD R87, R87, 0x2000, R88 ;  /* 0x0000200057571824 */ /* 0x000fe800078e0258 */
[----:B------:R-:W-:Y:S05]  /*75f0*/  @P1 VIADD R3, R87, UR48 ;  /* 0x0000003057031c36 */ /* 0x000fea0008000000 */
[----:B------:R-:W-:Y:S01]  /*7600*/  @P1 IADD3 R91, PT, PT, R91, R3, RZ ;  /* 0x000000035b5b1210 */ /* 0x000fe20007ffe0ff */
[----:B------:R-:W-:Y:S01]  /*7610*/  @P1 IMAD.IADD R3, R75, 0x1, R3 ;  /* 0x000000014b031824 */ /* 0x000fe200078e0203 */
[----:B------:R-:W-:Y:S06]  /*7620*/  @P0 BRA `(.L_x_119) ;  /* 0x00000000000c0947 */ /* 0x000fec0003800000 */
[----:B------:R-:W-:Y:S04]  /*7630*/  SHF.L.U32 R0, R74, 0x1f, RZ ;  /* 0x0000001f4a007819 */ /* 0x000fe800000006ff */
[----:B------:R-:W2:Y:S02]  /*7640*/  SYNCS.PHASECHK.TRANS64.TRYWAIT P0, [R2+URZ+0x30], R0 ;  /* 0x00003000020075a7 */ /* 0x000ea400080011ff */
[----:B--2---:R-:W-:Y:S05]  /*7650*/  @!P0 BRA `(.L_x_120) ;  /* 0x0000001400948947 */ /* 0x004fea0003800000 */
.L_x_119:
[----:B------:R-:W-:Y:S05]  /*7660*/  BSYNC B0 ;  /* 0x0000000000007941 */ /* 0x000fea0003800000 */
.L_x_118:
[----:B------:R-:W-:Y:S11]  /*7670*/  ISETP.NE.AND P0, PT, R90, RZ, PT ;  /* 0x000000ff5a00720c */ /* 0x000ff60003f05270 */
[----:B------:R-:W-:Y:S02]  /*7680*/  @!UPT UIADD3 URZ, UPT, UPT, URZ, URZ, URZ ;  /* 0x000000fffffff290 */ /* 0x000fe4000fffe0ff */
[----:B--2---:R-:W-:Y:S01]  /*7690*/  @P0 IADD3 R0, PT, PT, R75, R91, RZ ;  /* 0x0000005b4b000210 */ /* 0x004fe20007ffe0ff */
[----:B------:R-:W-:Y:S05]  /*76a0*/  @P0 WARPSYNC.ALL ;  /* 0x0000000000000948 */ /* 0x000fea0003800000 */
[----:B------:R2:W3:Y:S04]  /*76b0*/  @P0 LDSM.16.M88.4 R52, [R87+UR48+0x400] ;  /* 0x000400305734083b */ /* 0x0004e80008000200 */
[----:B------:R2:W4:Y:S04]  /*76c0*/  @P0 LDSM.16.M88.4 R48, [R3+0x400] ;  /* 0x000400000330083b */ /* 0x0005280000000200 */
[----:B------:R2:W1:Y:S04]  /*76d0*/  @P0 LDSM.16.M88.4 R40, [R91+0x400] ;  /* 0x000400005b28083b */ /* 0x0004680000000200 */
[----:B------:R2:W1:Y:S02]  /*76e0*/  @P0 LDSM.16.M88.4 R44, [R0+0x400] ;  /* 0x00040000002c083b */ /* 0x0004640000000200 */
.L_x_117:
[----:B------:R-:W-:Y:S05]  /*76f0*/  BSYNC B1 ;  /* 0x0000000000017941 */ /* 0x000fea0003800000 */
.L_x_116:
        /* <DEDUP_REMOVED lines=21> */
.L_x_121:
[----:B------:R-:W-:Y:S01]  /*7850*/  ISETP.NE.AND P0, PT, R77, RZ, PT ;  /* 0x000000ff4d00720c */ /* 0x000fe20003f05270 */
[----:B------:R-:W-:Y:S05]  /*7860*/  WARPSYNC.ALL ;  /* 0x0000000000007948 */ /* 0x000fea0003800000 */
[----:B------:R-:W-:Y:S01]  /*7870*/  R2UR UR4, R34 ;  /* 0x00000000220472ca */ /* 0x000fe200000e0000 */
[----:B------:R-:W-:Y:S01]  /*7880*/  BSSY.RECONVERGENT B0, `(.L_x_122) ;  /* 0x000005c000007945 */ /* 0x000fe20003800200 */
[----:B------:R-:W-:Y:S02]  /*7890*/  R2UR UR5, R84 ;  /* 0x00000000540572ca */ /* 0x000fe400000e0000 */
[----:B---3--:R-:W-:Y:S02]  /*78a0*/  LOP3.LUT R0, R52, 0xffffe000, RZ, 0xc0, !PT ;  /* 0xffffe00034007812 */ /* 0x008fe400078ec0ff */
[----:B------:R-:W-:Y:S02]  /*78b0*/  LOP3.LUT R2, R53, 0xffffe000, RZ, 0xc0, !PT ;  /* 0xffffe00035027812 */ /* 0x000fe400078ec0ff */
[----:B------:R-:W-:Y:S02]  /*78c0*/  LOP3.LUT R3, R54, 0xffffe000, RZ, 0xc0, !PT ;  /* 0xffffe00036037812 */ /* 0x000fe400078ec0ff */
[----:B------:R-:W-:Y:S02]  /*78d0*/  LOP3.LUT R20, R55, 0xffffe000, RZ, 0xc0, !PT ;  /* 0xffffe00037147812 */ /* 0x000fe400078ec0ff */
[----:B----4-:R-:W-:Y:S01]  /*78e0*/  LOP3.LUT R21, R48, 0xffffe000, RZ, 0xc0, !PT ;  /* 0xffffe00030157812 */ /* 0x010fe200078ec0ff */
[----:B-1----:R-:W1:Y:S01]  /*78f0*/  LDTM.16dp128bit.x8 R4, tmem[UR4+0x60] ;  /* 0x00006004000479ee */ /* 0x002e620008180000 */
[----:B------:R-:W-:Y:S01]  /*7900*/  LOP3.LUT R34, R49, 0xffffe000, RZ, 0xc0, !PT ;  /* 0xffffe00031227812 */ /* 0x000fe200078ec0ff */
[----:B------:R-:W-:Y:S01]  /*7910*/  UIADD3 UR5, UPT, UPT, UR5, 0xc0, URZ ;  /* 0x000000c005057890 */ /* 0x000fe2000fffe0ff */
[----:B------:R-:W-:Y:S01]  /*7920*/  LOP3.LUT R36, R50, 0xffffe000, RZ, 0xc0, !PT ;  /* 0xffffe00032247812 */ /* 0x000fe200078ec0ff */
[----:B------:R-:W-:Y:S01]  /*7930*/  NOP ;  /* 0x0000000000007918 */ /* 0x000fe20000000000 */
[----:B------:R-:W-:Y:S01]  /*7940*/  LOP3.LUT R37, R51, 0xffffe000, RZ, 0xc0, !PT ;  /* 0xffffe00033257812 */ /* 0x000fe200078ec0ff */
[----:B------:R-:W-:Y:S01]  /*7950*/  UPRMT UR5, UR37, 0x654, UR5 ;  /* 0x0000065425057896 */ /* 0x000fe20008000005 */
[----:B------:R-:W-:Y:S02]  /*7960*/  LOP3.LUT R38, R40, 0xffffe000, RZ, 0xc0, !PT ;  /* 0xffffe00028267812 */ /* 0x000fe400078ec0ff */
[----:B------:R-:W-:Y:S02]  /*7970*/  LOP3.LUT R39, R41, 0xffffe000, RZ, 0xc0, !PT ;  /* 0xffffe00029277812 */ /* 0x000fe400078ec0ff */
[----:B------:R-:W-:Y:S02]  /*7980*/  LOP3.LUT R40, R42, 0xffffe000, RZ, 0xc0, !PT ;  /* 0xffffe0002a287812 */ /* 0x000fe400078ec0ff */
[----:B------:R-:W-:Y:S02]  /*7990*/  LOP3.LUT R41, R43, 0xffffe000, RZ, 0xc0, !PT ;  /* 0xffffe0002b297812 */ /* 0x000fe400078ec0ff */
[----:B------:R-:W-:Y:S01]  /*79a0*/  LOP3.LUT R42, R44, 0xffffe000, RZ, 0xc0, !PT ;  /* 0xffffe0002c2a7812 */ /* 0x000fe200078ec0ff */
[----:B-1----:R-:W-:Y:S01]  /*79b0*/  SYNCS.ARRIVE.TRANS64.RED.A1T0 RZ, [UR5], RZ ;  /* 0x000000ffffff79a7 */ /* 0x002fe20008100405 */
[----:B------:R-:W-:Y:S02]  /*79c0*/  LOP3.LUT R43, R45, 0xffffe000, RZ, 0xc0, !PT ;  /* 0xffffe0002d2b7812 */ /* 0x000fe400078ec0ff */
[----:B------:R-:W-:Y:S02]  /*79d0*/  LOP3.LUT R44, R46, 0xffffe000, RZ, 0xc0, !PT ;  /* 0xffffe0002e2c7812 */ /* 0x000fe400078ec0ff */
[----:B------:R-:W-:Y:S01]  /*79e0*/  LOP3.LUT R45, R47, 0xffffe000, RZ, 0xc0, !PT ;  /* 0xffffe0002f2d7812 */ /* 0x000fe200078ec0ff */
[C---:B------:R-:W-:Y:S01]  /*79f0*/  FMUL R4, R33.reuse, R4 ;  /* 0x0000000421047220 */ /* 0x040fe20000400000 */
[C---:B------:R-:W-:Y:S01]  /*7a00*/  FMUL R5, R33.reuse, R5 ;  /* 0x0000000521057220 */ /* 0x040fe20000400000 */
[C---:B------:R-:W-:Y:S01]  /*7a10*/  FMUL R6, R33.reuse, R6 ;  /* 0x0000000621067220 */ /* 0x040fe20000400000 */
[----:B------:R-:W-:Y:S01]  /*7a20*/  FMUL R7, R33, R7 ;  /* 0x0000000721077220 */ /* 0x000fe20000400000 */
[----:B------:R-:W-:Y:S01]  /*7a30*/  FFMA R4, R35, R0, R4 ;  /* 0x0000000023047223 */ /* 0x000fe20000000004 */
[----:B------:R-:W-:Y:S01]  /*7a40*/  FMUL R8, R33, R8 ;  /* 0x0000000821087220 */ /* 0x000fe20000400000 */
[----:B------:R-:W-:Y:S01]  /*7a50*/  FFMA R5, R35, R2, R5 ;  /* 0x0000000223057223 */ /* 0x000fe20000000005 */
[----:B------:R-:W-:Y:S01]  /*7a60*/  FMUL R9, R33, R9 ;  /* 0x0000000921097220 */ /* 0x000fe20000400000 */
[----:B------:R-:W-:Y:S01]  /*7a70*/  FFMA R6, R35, R3, R6 ;  /* 0x0000000323067223 */ /* 0x000fe20000000006 */
[----:B------:R-:W-:Y:S01]  /*7a80*/  F2FP.TF32.F32.PACK_B R4, R4 ;  /* 0x00000004ff04723e */ /* 0x000fe200024050ff */
[----:B------:R-:W-:Y:S01]  /*7a90*/  FMUL R10, R33, R10 ;  /* 0x0000000a210a7220 */ /* 0x000fe20000400000 */
[----:B------:R-:W-:Y:S01]  /*7aa0*/  F2FP.TF32.F32.PACK_B R5, R5 ;  /* 0x00000005ff05723e */ /* 0x000fe200024050ff */
[----:B------:R-:W-:Y:S01]  /*7ab0*/  FFMA R7, R35, R20, R7 ;  /* 0x0000001423077223 */ /* 0x000fe20000000007 */
[----:B------:R-:W-:Y:S01]  /*7ac0*/  FMUL R11, R33, R11 ;  /* 0x0000000b210b7220 */ /* 0x000fe20000400000 */
        /* <DEDUP_REMOVED lines=8> */
[----:B------:R-:W-:Y:S01]  /*7b50*/  F2FP.TF32.F32.PACK_B R6, R6 ;  /* 0x00000006ff06723e */ /* 0x000fe200024050ff */
[----:B------:R-:W-:Y:S01]  /*7b60*/  FFMA R12, R35, R38, R12 ;  /* 0x00000026230c7223 */ /* 0x000fe2000000000c */
[----:B------:R-:W-:Y:S01]  /*7b70*/  F2FP.TF32.F32.PACK_B R7, R7 ;  /* 0x00000007ff07723e */ /* 0x000fe200024050ff */
[----:B------:R-:W-:Y:S01]  /*7b80*/  FMUL R16, R33, R16 ;  /* 0x0000001021107220 */ /* 0x000fe20000400000 */
[----:B------:R-:W-:Y:S01]  /*7b90*/  FFMA R13, R35, R39, R13 ;  /* 0x00000027230d7223 */ /* 0x000fe2000000000d */
[----:B------:R-:W-:Y:S01]  /*7ba0*/  FMUL R17, R33, R17 ;  /* 0x0000001121117220 */ /* 0x000fe20000400000 */
[----:B------:R-:W-:Y:S01]  /*7bb0*/  FFMA R14, R35, R40, R14 ;  /* 0x00000028230e7223 */ /* 0x000fe2000000000e */
[----:B------:R1:W-:Y:S01]  /*7bc0*/  STSM.16.M88.4 [R83+0x6400], R4 ;  /* 0x0064000453007844 */ /* 0x0003e20000000200 */
[----:B------:R-:W-:Y:S01]  /*7bd0*/  FMUL R18, R33, R18 ;  /* 0x0000001221127220 */ /* 0x000fe20000400000 */
[----:B------:R-:W-:Y:S01]  /*7be0*/  FFMA R15, R35, R41, R15 ;  /* 0x00000029230f7223 */ /* 0x000fe2000000000f */
[----:B------:R-:W-:Y:S01]  /*7bf0*/  FMUL R19, R33, R19 ;  /* 0x0000001321137220 */ /* 0x000fe20000400000 */
[----:B------:R-:W-:Y:S01]  /*7c00*/  F2FP.TF32.F32.PACK_B R8, R8 ;  /* 0x00000008ff08723e */ /* 0x000fe200024050ff */
[C---:B------:R-:W-:Y:S01]  /*7c10*/  FFMA R16, R35.reuse, R42, R16 ;  /* 0x0000002a23107223 */ /* 0x040fe20000000010 */
[----:B------:R-:W-:Y:S01]  /*7c20*/  F2FP.TF32.F32.PACK_B R9, R9 ;  /* 0x00000009ff09723e */ /* 0x000fe200024050ff */
[C---:B------:R-:W-:Y:S01]  /*7c30*/  FFMA R17, R35.reuse, R43, R17 ;  /* 0x0000002b23117223 */ /* 0x040fe20000000011 */
[----:B------:R-:W-:Y:S01]  /*7c40*/  F2FP.TF32.F32.PACK_B R10, R10 ;  /* 0x0000000aff0a723e */ /* 0x000fe200024050ff */
[C---:B------:R-:W-:Y:S01]  /*7c50*/  FFMA R18, R35.reuse, R44, R18 ;  /* 0x0000002c23127223 */ /* 0x040fe20000000012 */
[----:B------:R-:W-:Y:S01]  /*7c60*/  F2FP.TF32.F32.PACK_B R11, R11 ;  /* 0x0000000bff0b723e */ /* 0x000fe200024050ff */
[----:B------:R-:W-:Y:S01]  /*7c70*/  FFMA R19, R35, R45, R19 ;  /* 0x0000002d23137223 */ /* 0x000fe20000000013 */
[----:B------:R-:W-:Y:S02]  /*7c80*/  F2FP.TF32.F32.PACK_B R12, R12 ;  /* 0x0000000cff0c723e */ /* 0x000fe400024050ff */
[----:B------:R-:W-:Y:S01]  /*7c90*/  F2FP.TF32.F32.PACK_B R13, R13 ;  /* 0x0000000dff0d723e */ /* 0x000fe200024050ff */
[----:B------:R1:W-:Y:S01]  /*7ca0*/  STSM.16.M88.4 [R82+0x6400], R8 ;  /* 0x0064000852007844 */ /* 0x0003e20000000200 */
[----:B------:R-:W-:Y:S02]  /*7cb0*/  F2FP.TF32.F32.PACK_B R14, R14 ;  /* 0x0000000eff0e723e */ /* 0x000fe400024050ff */
[----:B------:R-:W-:Y:S02]  /*7cc0*/  F2FP.TF32.F32.PACK_B R15, R15 ;  /* 0x0000000fff0f723e */ /* 0x000fe400024050ff */
[----:B------:R-:W-:Y:S02]  /*7cd0*/  F2FP.TF32.F32.PACK_B R16, R16 ;  /* 0x00000010ff10723e */ /* 0x000fe400024050ff */
[----:B------:R-:W-:Y:S01]  /*7ce0*/  F2FP.TF32.F32.PACK_B R17, R17 ;  /* 0x00000011ff11723e */ /* 0x000fe200024050ff */
[----:B------:R1:W-:Y:S01]  /*7cf0*/  STSM.16.M88.4 [R85+0x6000], R12 ;  /* 0x0060000c55007844 */ /* 0x0003e20000000200 */
[----:B------:R-:W-:Y:S02]  /*7d00*/  F2FP.TF32.F32.PACK_B R18, R18 ;  /* 0x00000012ff12723e */ /* 0x000fe400024050ff */
[----:B------:R-:W-:Y:S05]  /*7d10*/  F2FP.TF32.F32.PACK_B R19, R19 ;  /* 0x00000013ff13723e */ /* 0x000fea00024050ff */
        /* <DEDUP_REMOVED lines=18> */
.L_x_123:
[----:B------:R-:W-:Y:S05]  /*7e40*/  BSYNC.RECONVERGENT B0 ;  /* 0x0000000000007941 */ /* 0x000fea0003800200 */
.L_x_122:
[----:B------:R-:W-:Y:S01]  /*7e50*/  BAR.SYNC.DEFER_BLOCKING 0x1, 0x80 ;  /* 0x0042000000007b1d */ /* 0x000fe20000010000 */
[----:B------:R-:W-:Y:S01]  /*7e60*/  UISETP.NE.AND UP0, UPT, UR49, -0x4, UPT ;  /* 0xfffffffc3100788c */ /* 0x000fe2000bf05270 */
[----:B------:R-:W-:Y:S08]  /*7e70*/  IADD3 R31, PT, PT, R31, 0x1, RZ ;  /* 0x000000011f1f7810 */ /* 0x000ff00007ffe0ff */
[----:B------:R-:W-:Y:S05]  /*7e80*/  BRA.U !UP0, `(.L_x_124) ;  /* 0x0000000108287547 */ /* 0x000fea000b800000 */
[----:B------:R-:W-:Y:S01]  /*7e90*/  ISETP.NE.AND P0, PT, R81, RZ, PT ;  /* 0x000000ff5100720c */ /* 0x000fe20003f05270 */
[----:B------:R-:W-:Y:S01]  /*7ea0*/  IMAD.U32 R2, RZ, RZ, UR51 ;  /* 0x00000033ff027e24 */ /* 0x000fe2000f8e00ff */
[----:B------:R-:W-:Y:S01]  /*7eb0*/  UIADD3 UR51, UPT, UPT, UR51, 0x1, URZ ;  /* 0x0000000133337890 */ /* 0x000fe2000fffe0ff */
[----:B------:R-:W-:Y:S03]  /*7ec0*/  IMAD.U32 R0, RZ, RZ, UR37 ;  /* 0x00000025ff007e24 */ /* 0x000fe6000f8e00ff */
[----:B------:R-:W-:Y:S04]  /*7ed0*/  UISETP.NE.AND UP0, UPT, UR51, 0x4, UPT ;  /* 0x000000043300788c */ /* 0x000fe8000bf05270 */
[----:B------:R-:W-:Y:S03]  /*7ee0*/  USEL UR51, UR51, URZ, UP0 ;  /* 0x000000ff33337287 */ /* 0x000fe60008000000 */
[----:B------:R-:W-:Y:S05]  /*7ef0*/  @P0 LEA R2, R2, UR48, 0x3 ;  /* 0x0000003002020c11 */ /* 0x000fea000f8e18ff */
[----:B------:R-:W-:Y:S05]  /*7f00*/  @P0 VIADD R2, R2, 0x50 ;  /* 0x0000005002020836 */ /* 0x000fea0000000000 */
[----:B------:R-:W-:Y:S04]  /*7f10*/  @P0 PRMT R0, R0, 0x654, R2 ;  /* 0x0000065400000816 */ /* 0x000fe80000000002 */
[----:B------:R2:W-:Y:S03]  /*7f20*/  @P0 SYNCS.ARRIVE.TRANS64.RED.A1T0 RZ, [R0+URZ], RZ ;  /* 0x000000ff00ff09a7 */ /* 0x0005e600081004ff */
.L_x_124:
[----:B------:R-:W-:Y:S01]  /*7f30*/  ISETP.NE.AND P2, PT, R78, RZ, PT ;  /* 0x000000ff4e00720c */ /* 0x000fe20003f45270 */
[----:B------:R-:W-:Y:S01]  /*7f40*/  UIADD3 UR49, UPT, UPT, UR49, 0x4, URZ ;  /* 0x0000000431317890 */ /* 0x000fe2000fffe0ff */
[----:B------:R-:W-:Y:S01]  /*7f50*/  ISETP.NE.AND P0, PT, R80, 0x2, PT ;  /* 0x000000025000780c */ /* 0x000fe20003f05270 */
[----:B-1----:R-:W-:Y:S01]  /*7f60*/  IMAD.IADD R14, R29, 0x1, R62 ;  /* 0x000000011d0e7824 */ /* 0x002fe200078e023e */
[----:B------:R-:W-:Y:S01]  /*7f70*/  ISETP.NE.AND P1, PT, R31, 0x4, PT ;  /* 0x000000041f00780c */ /* 0x000fe20003f25270 */
[----:B------:R-:W-:Y:S01]  /*7f80*/  IMAD.IADD R15, R30, 0x1, R63 ;  /* 0x000000011e0f7824 */ /* 0x000fe200078e023f */
[----:B------:R-:W-:Y:S02]  /*7f90*/  SEL R2, RZ, 0x1, P0 ;  /* 0x00000001ff027807 */ /* 0x000fe40000000000 */
[----:B--2---:R-:W-:Y:S02]  /*7fa0*/  SEL R0, RZ, 0x1, P1 ;  /* 0x00000001ff007807 */ /* 0x004fe40000800000 */
[----:B------:R-:W-:Y:S02]  /*7fb0*/  LOP3.LUT R72, R72, R2, RZ, 0x3c, !PT ;  /* 0x0000000248487212 */ /* 0x000fe400078e3cff */
[----:B------:R-:W-:Y:S02]  /*7fc0*/  LOP3.LUT R73, R73, R0, RZ, 0x3c, !PT ;  /* 0x0000000049497212 */ /* 0x000fe400078e3cff */
[----:B------:R-:W-:Y:S02]  /*7fd0*/  @P2 R2UR UR36, R71 ;  /* 0x00000000472422ca */ /* 0x000fe400000e0000 */
[----:B------:R-:W-:Y:S02]  /*7fe0*/  SEL R80, R80, RZ, P0 ;  /* 0x000000ff50507207 */ /* 0x000fe40000000000 */
[----:B------:R-:W-:Y:S01]  /*7ff0*/  SEL R31, R31, RZ, P1 ;  /* 0x000000ff1f1f7207 */ /* 0x000fe20000800000 */
[----:B------:R-:W-:Y:S10]  /*8000*/  @P2 BRA `(.L_x_125) ;  /* 0xffffffcc00082947 */ /* 0x000ff4000383ffff */
[----:B------:R-:W-:-:S09]  /*8010*/  UISETP.NE.AND UP0, UPT, UR50, URZ, UPT ;  /* 0x000000ff3200728c */ /* 0x000fd2000bf05270 */
[----:B------:R-:W-:Y:S05]  /*8020*/  BRA.U !UP0, `(.L_x_126) ;  /* 0x0000000108487547 */ /* 0x000fea000b800000 */
[----:B------:R-:W1:Y:S02]  /*8030*/  LDCU.64 UR4, c[0x0][0x890] ;  /* 0x00011200ff0477ac */ /* 0x000e640008000a00 */
[----:B-1----:R-:W-:-:S04]  /*8040*/  UISETP.NE.U32.AND UP0, UPT, UR4, URZ, UPT ;  /* 0x000000ff0400728c */ /* 0x002fc8000bf05070 */
[----:B------:R-:W-:-:S09]  /*8050*/  UISETP.NE.AND.EX UP0, UPT, UR5, URZ, UPT, UP0 ;  /* 0x000000ff0500728c */ /* 0x000fd2000bf05300 */
[----:B------:R-:W-:Y:S05]  /*8060*/  BRA.U UP0, `(.L_x_127) ;  /* 0x00000001000c7547 */ /* 0x000fea000b800000 */
[----:B------:R-:W-:-:S13]  /*8070*/  FSETP.NEU.AND P0, PT, R35, RZ, PT ;  /* 0x000000ff2300720b */ /* 0x000fda0003f0d000 */
[----:B------:R-:W-:Y:S05]  /*8080*/  @!P0 EXIT ;  /* 0x000000000000894d */ /* 0x000fea0003800000 */
[----:B------:R-:W-:Y:S05]  /*8090*/  BRA `(.L_x_126) ;  /* 0x00000000002c7947 */ /* 0x000fea0003800000 */
.L_x_127:
[----:B------:R-:W-:Y:S01]  /*80a0*/  ISETP.NE.AND P0, PT, R79, RZ, PT ;  /* 0x000000ff4f00720c */ /* 0x000fe20003f05270 */
[----:B------:R-:W-:-:S12]  /*80b0*/  BSSY.RECONVERGENT B0, `(.L_x_126) ;  /* 0x0000009000007945 */ /* 0x000fd80003800200 */
[----:B------:R-:W-:Y:S05]  /*80c0*/  @P0 BRA `(.L_x_128) ;  /* 0x0000000000140947 */ /* 0x000fea0003800000 */
[----:B------:R-:W1:Y:S02]  /*80d0*/  LDCU.64 UR4, c[0x0][0x888] ;  /* 0x00011100ff0477ac */ /* 0x000e640008000a00 */
[----:B-1----:R-:W-:-:S04]  /*80e0*/  ISETP.NE.U32.AND P0, PT, RZ, UR4, PT ;  /* 0x00000004ff007c0c */ /* 0x002fc8000bf05070 */
[----:B------:R-:W-:-:S13]  /*80f0*/  ISETP.NE.AND.EX P0, PT, RZ, UR5, PT, P0 ;  /* 0x00000005ff007c0c */ /* 0x000fda000bf05300 */
[----:B------:R-:W-:Y:S05]  /*8100*/  @!P0 EXIT ;  /* 0x000000000000894d */ /* 0x000fea0003800000 */
[----:B------:R-:W-:Y:S05]  /*8110*/  BRA `(.L_x_129) ;  /* 0x0000000000087947 */ /* 0x000fea0003800000 */
.L_x_128:
[----:B------:R-:W-:-:S13]  /*8120*/  FSETP.NEU.AND P0, PT, R35, RZ, PT ;  /* 0x000000ff2300720b */ /* 0x000fda0003f0d000 */
[----:B------:R-:W-:Y:S05]  /*8130*/  @!P0 EXIT ;  /* 0x000000000000894d */ /* 0x000fea0003800000 */
.L_x_129:
[----:B------:R-:W-:Y:S05]  /*8140*/  BSYNC.RECONVERGENT B0 ;  /* 0x0000000000007941 */ /* 0x000fea0003800200 */
.L_x_126:
[----:B------:R-:W-:Y:S01]  /*8150*/  ULEA UR4, UR51, UR48, 0x3 ;  /* 0x0000003033047291 */ /* 0x000fe2000f8e18ff */
[----:B------:R-:W-:-:S04]  /*8160*/  DEPBAR.LE SB0, 0x0 ;  /* 0x000080000000791a */ /* 0x000fc80000000000 */
[----:B------:R-:W-:-:S04]  /*8170*/  UIADD3 UR4, UPT, UPT, UR4, 0x50, URZ ;  /* 0x0000005004047890 */ /* 0x000fc8000fffe0ff */
[----:B------:R-:W-:-:S09]  /*8180*/  UPRMT UR4, UR37, 0x654, UR4 ;  /* 0x0000065425047896 */ /* 0x000fd20008000004 */
[----:B------:R-:W-:Y:S01]  /*8190*/  SYNCS.ARRIVE.TRANS64.RED.A1T0 RZ, [UR4], RZ ;  /* 0x000000ffffff79a7 */ /* 0x000fe20008100404 */
[----:B------:R-:W-:Y:S05]  /*81a0*/  EXIT ;  /* 0x000000000000794d */ /* 0x000fea0003800000 */
.L_x_19:
[----:B--2---:R2:W1:Y:S02]  /*81b0*/  SYNCS.PHASECHK.TRANS64.TRYWAIT P0, [R2+URZ+0xf0], R3 ;  /* 0x0000f003020075a7 */ /* 0x00446400080011ff */
[----:B-1----:R-:W-:Y:S05]  /*81c0*/  @!P0 NANOSLEEP.SYNCS 0x989680 ;  /* 0x009896800000895d */ /* 0x002fea0003900000 */
[----:B------:R-:W1:Y:S02]  /*81d0*/  @!P0 SYNCS.PHASECHK.TRANS64 P0, [R2+URZ+0xf0], R3 ;  /* 0x0000f003020085a7 */ /* 0x000e6400080010ff */
[----:B-1----:R-:W-:Y:S05]  /*81e0*/  @!P0 BRA `(.L_x_19) ;  /* 0xfffffffc00f08947 */ /* 0x002fea000383ffff */
[----:B------:R-:W-:Y:S05]  /*81f0*/  BRA `(.L_x_130) ;  /* 0xffffff9000f07947 */ /* 0x000fea000383ffff */
.L_x_22:
[----:B-1----:R-:W-:-:S07]  /*8200*/  MOV R2, UR33 ;  /* 0x0000002100027c02 */ /* 0x002fce0008000f00 */
.L_x_131:
[----:B-1----:R1:W2:Y:S02]  /*8210*/  SYNCS.PHASECHK.TRANS64.TRYWAIT P0, [R2+URZ+0x18], R4 ;  /* 0x00001804020075a7 */ /* 0x0022a400080011ff */
[----:B--2---:R-:W-:Y:S05]  /*8220*/  @!P0 NANOSLEEP.SYNCS 0x989680 ;  /* 0x009896800000895d */ /* 0x004fea0003900000 */
[----:B------:R-:W2:Y:S02]  /*8230*/  @!P0 SYNCS.PHASECHK.TRANS64 P0, [R2+URZ+0x18], R4 ;  /* 0x00001804020085a7 */ /* 0x000ea400080010ff */
[----:B--2---:R-:W-:Y:S05]  /*8240*/  @!P0 BRA `(.L_x_131) ;  /* 0xfffffffc00f08947 */ /* 0x004fea000383ffff */
[----:B------:R-:W-:Y:S05]  /*8250*/  BRA `(.L_x_21) ;  /* 0xffffff9400407947 */ /* 0x000fea000383ffff */
.L_x_28:
[----:B-1----:R-:W-:-:S07]  /*8260*/  MOV R2, UR17 ;  /* 0x0000001100027c02 */ /* 0x002fce0008000f00 */
.L_x_132:
[----:B-1----:R1:W2:Y:S02]  /*8270*/  SYNCS.PHASECHK.TRANS64.TRYWAIT P0, [R2+URZ+0x18], R4 ;  /* 0x00001804020075a7 */ /* 0x0022a400080011ff */
[----:B--2---:R-:W-:Y:S05]  /*8280*/  @!P0 NANOSLEEP.SYNCS 0x989680 ;  /* 0x009896800000895d */ /* 0x004fea0003900000 */
[----:B------:R-:W2:Y:S02]  /*8290*/  @!P0 SYNCS.PHASECHK.TRANS64 P0, [R2+URZ+0x18], R4 ;  /* 0x00001804020085a7 */ /* 0x000ea400080010ff */
[----:B--2---:R-:W-:Y:S05]  /*82a0*/  @!P0 BRA `(.L_x_132) ;  /* 0xfffffffc00f08947 */ /* 0x004fea000383ffff */
[----:B------:R-:W-:Y:S05]  /*82b0*/  BRA `(.L_x_27) ;  /* 0xffffff9400e87947 */ /* 0x000fea000383ffff */
.L_x_32:
[----:B-1----:R1:W2:Y:S02]  /*82c0*/  SYNCS.PHASECHK.TRANS64.TRYWAIT P0, [R2+URZ+0x80], R3 ;  /* 0x00008003020075a7 */ /* 0x0022a400080011ff */
[----:B--2---:R-:W-:Y:S05]  /*82d0*/  @!P0 NANOSLEEP.SYNCS 0x989680 ;  /* 0x009896800000895d */ /* 0x004fea0003900000 */
[----:B------:R-:W2:Y:S02]  /*82e0*/  @!P0 SYNCS.PHASECHK.TRANS64 P0, [R2+URZ+0x80], R3 ;  /* 0x00008003020085a7 */ /* 0x000ea400080010ff */
[----:B--2---:R-:W-:Y:S05]  /*82f0*/  @!P0 BRA `(.L_x_32) ;  /* 0xfffffffc00f08947 */ /* 0x004fea000383ffff */
[----:B------:R-:W-:Y:S05]  /*8300*/  BRA `(.L_x_133) ;  /* 0xffffff9800787947 */ /* 0x000fea000383ffff */
.L_x_36:
[----:B----4-:R-:W-:-:S07]  /*8310*/  MOV R0, UR5 ;  /* 0x0000000500007c02 */ /* 0x010fce0008000f00 */
.L_x_134:
[----:B-1----:R1:W2:Y:S02]  /*8320*/  SYNCS.PHASECHK.TRANS64.TRYWAIT P0, [R0+URZ], R2 ;  /* 0x00000002000075a7 */ /* 0x0022a400080011ff */
[----:B--2---:R-:W-:Y:S05]  /*8330*/  @!P0 NANOSLEEP.SYNCS 0x989680 ;  /* 0x009896800000895d */ /* 0x004fea0003900000 */
[----:B------:R-:W2:Y:S02]  /*8340*/  @!P0 SYNCS.PHASECHK.TRANS64 P0, [R0+URZ], R2 ;  /* 0x00000002000085a7 */ /* 0x000ea400080010ff */
[----:B--2---:R-:W-:Y:S05]  /*8350*/  @!P0 BRA `(.L_x_134) ;  /* 0xfffffffc00f08947 */ /* 0x004fea000383ffff */
[----:B------:R-:W-:Y:S05]  /*8360*/  BRA `(.L_x_135) ;  /* 0xffffff9c00e87947 */ /* 0x000fea000383ffff */
.L_x_37:
[----:B----4-:R-:W-:-:S07]  /*8370*/  MOV R0, UR5 ;  /* 0x0000000500007c02 */ /* 0x010fce0008000f00 */
.L_x_136:
[----:B-1----:R1:W2:Y:S02]  /*8380*/  SYNCS.PHASECHK.TRANS64.TRYWAIT P0, [R0+URZ], R2 ;  /* 0x00000002000075a7 */ /* 0x0022a400080011ff */
[----:B--2---:R-:W-:Y:S05]  /*8390*/  @!P0 NANOSLEEP.SYNCS 0x989680 ;  /* 0x009896800000895d */ /* 0x004fea0003900000 */
[----:B------:R-:W2:Y:S02]  /*83a0*/  @!P0 SYNCS.PHASECHK.TRANS64 P0, [R0+URZ], R2 ;  /* 0x00000002000085a7 */ /* 0x000ea400080010ff */
[----:B--2---:R-:W-:Y:S05]  /*83b0*/  @!P0 BRA `(.L_x_136) ;  /* 0xfffffffc00f08947 */ /* 0x004fea000383ffff */
[----:B------:R-:W-:Y:S05]  /*83c0*/  BRA `(.L_x_137) ;  /* 0xffffff9c00f47947 */ /* 0x000fea000383ffff */
.L_x_40:
[----:B-1----:R1:W2:Y:S02]  /*83d0*/  SYNCS.PHASECHK.TRANS64.TRYWAIT P0, [R0+URZ+0xe0], R4 ;  /* 0x0000e004000075a7 */ /* 0x0022a400080011ff */
[----:B--2---:R-:W-:Y:S05]  /*83e0*/  @!P0 NANOSLEEP.SYNCS 0x989680 ;  /* 0x009896800000895d */ /* 0x004fea0003900000 */
[----:B------:R-:W2:Y:S02]  /*83f0*/  @!P0 SYNCS.PHASECHK.TRANS64 P0, [R0+URZ+0xe0], R4 ;  /* 0x0000e004000085a7 */ /* 0x000ea400080010ff */
[----:B--2---:R-:W-:Y:S05]  /*8400*/  @!P0 BRA `(.L_x_40) ;  /* 0xfffffffc00f08947 */ /* 0x004fea000383ffff */
[----:B------:R-:W-:Y:S05]  /*8410*/  BRA `(.L_x_138) ;  /* 0xffffffa000507947 */ /* 0x000fea000383ffff */
.L_x_41:
[----:B------:R-:W-:-:S07]  /*8420*/  MOV R0, UR5 ;  /* 0x0000000500007c02 */ /* 0x000fce0008000f00 */
.L_x_139:
[----:B-1----:R1:W2:Y:S02]  /*8430*/  SYNCS.PHASECHK.TRANS64.TRYWAIT P0, [R0+URZ+0x90], R5 ;  /* 0x00009005000075a7 */ /* 0x0022a400080011ff */
[----:B--2---:R-:W-:Y:S05]  /*8440*/  @!P0 NANOSLEEP.SYNCS 0x989680 ;  /* 0x009896800000895d */ /* 0x004fea0003900000 */
[----:B------:R-:W2:Y:S02]  /*8450*/  @!P0 SYNCS.PHASECHK.TRANS64 P0, [R0+URZ+0x90], R5 ;  /* 0x00009005000085a7 */ /* 0x000ea400080010ff */
[----:B--2---:R-:W-:Y:S05]  /*8460*/  @!P0 BRA `(.L_x_139) ;  /* 0xfffffffc00f08947 */ /* 0x004fea000383ffff */
[----:B------:R-:W-:Y:S05]  /*8470*/  BRA `(.L_x_140) ;  /* 0xffffffa000607947 */ /* 0x000fea000383ffff */
.L_x_42:
[----:B-1----:R1:W2:Y:S02]  /*8480*/  SYNCS.PHASECHK.TRANS64.TRYWAIT P1, [R0+URZ+0x80], R4 ;  /* 0x00008004000075a7 */ /* 0x0022a400080211ff */
[----:B--2---:R-:W-:Y:S05]  /*8490*/  @!P1 NANOSLEEP.SYNCS 0x989680 ;  /* 0x009896800000995d */ /* 0x004fea0003900000 */
[----:B------:R-:W2:Y:S02]  /*84a0*/  @!P1 SYNCS.PHASECHK.TRANS64 P1, [R0+URZ+0x80], R4 ;  /* 0x00008004000095a7 */ /* 0x000ea400080210ff */
[----:B--2---:R-:W-:Y:S05]  /*84b0*/  @!P1 BRA `(.L_x_42) ;  /* 0xfffffffc00f09947 */ /* 0x004fea000383ffff */
[----:B------:R-:W-:Y:S05]  /*84c0*/  BRA `(.L_x_141) ;  /* 0xffffffa000907947 */ /* 0x000fea000383ffff */
.L_x_45:
[----:B------:R-:W-:-:S07]  /*84d0*/  MOV R0, UR5 ;  /* 0x0000000500007c02 */ /* 0x000fce0008000f00 */
.L_x_142:
[----:B-1----:R1:W2:Y:S02]  /*84e0*/  SYNCS.PHASECHK.TRANS64.TRYWAIT P0, [R0+URZ+0x90], R2 ;  /* 0x00009002000075a7 */ /* 0x0022a400080011ff */
[----:B--2---:R-:W-:Y:S05]  /*84f0*/  @!P0 NANOSLEEP.SYNCS 0x989680 ;  /* 0x009896800000895d */ /* 0x004fea0003900000 */
[----:B------:R-:W2:Y:S02]  /*8500*/  @!P0 SYNCS.PHASECHK.TRANS64 P0, [R0+URZ+0x90], R2 ;  /* 0x00009002000085a7 */ /* 0x000ea400080010ff */
[----:B--2---:R-:W-:Y:S05]  /*8510*/  @!P0 BRA `(.L_x_142) ;  /* 0xfffffffc00f08947 */ /* 0x004fea000383ffff */
[----:B------:R-:W-:Y:S05]  /*8520*/  BRA `(.L_x_44) ;  /* 0xffffffa000e47947 */ /* 0x000fea000383ffff */
.L_x_52:
[----:B-1----:R1:W2:Y:S02]  /*8530*/  SYNCS.PHASECHK.TRANS64.TRYWAIT P1, [R0+URZ+0x80], R2 ;  /* 0x00008002000075a7 */ /* 0x0022a400080211ff */
[----:B--2---:R-:W-:Y:S05]  /*8540*/  @!P1 NANOSLEEP.SYNCS 0x989680 ;  /* 0x009896800000995d */ /* 0x004fea0003900000 */
[----:B------:R-:W2:Y:S02]  /*8550*/  @!P1 SYNCS.PHASECHK.TRANS64 P1, [R0+URZ+0x80], R2 ;  /* 0x00008002000095a7 */ /* 0x000ea400080210ff */
[----:B--2---:R-:W-:Y:S05]  /*8560*/  @!P1 BRA `(.L_x_52) ;  /* 0xfffffffc00f09947 */ /* 0x004fea000383ffff */
[----:B------:R-:W-:Y:S05]  /*8570*/  BRA `(.L_x_143) ;  /* 0xffffffa800547947 */ /* 0x000fea000383ffff */
.L_x_53:
[----:B------:R-:W-:-:S07]  /*8580*/  MOV R2, UR7 ;  /* 0x0000000700027c02 */ /* 0x000fce0008000f00 */
.L_x_144:
[----:B-1----:R1:W2:Y:S02]  /*8590*/  SYNCS.PHASECHK.TRANS64.TRYWAIT P0, [R2+URZ+0xc0], R0 ;  /* 0x0000c000020075a7 */ /* 0x0022a400080011ff */
[----:B--2---:R-:W-:Y:S05]  /*85a0*/  @!P0 NANOSLEEP.SYNCS 0x989680 ;  /* 0x009896800000895d */ /* 0x004fea0003900000 */
[----:B------:R-:W2:Y:S02]  /*85b0*/  @!P0 SYNCS.PHASECHK.TRANS64 P0, [R2+URZ+0xc0], R0 ;  /* 0x0000c000020085a7 */ /* 0x000ea400080010ff */
[----:B--2---:R-:W-:Y:S05]  /*85c0*/  @!P0 BRA `(.L_x_144) ;  /* 0xfffffffc00f08947 */ /* 0x004fea000383ffff */
[----:B------:R-:W-:Y:S05]  /*85d0*/  BRA `(.L_x_145) ;  /* 0xffffffa800a47947 */ /* 0x000fea000383ffff */
.L_x_56:
[----:B------:R-:W-:Y:S07]  /*85e0*/  MOV R0, UR6 ;  /* 0x0000000600007c02 */ /* 0x000fee0008000f00 */
.L_x_146:
[----:B-1----:R1:W2:Y:S02]  /*85f0*/  SYNCS.PHASECHK.TRANS64.TRYWAIT P0, [R0+URZ], R2 ;  /* 0x00000002000075a7 */ /* 0x0022a400080011ff */
[----:B--2---:R-:W-:Y:S05]  /*8600*/  @!P0 NANOSLEEP.SYNCS 0x989680 ;  /* 0x009896800000895d */ /* 0x004fea0003900000 */
[----:B------:R-:W2:Y:S02]  /*8610*/  @!P0 SYNCS.PHASECHK.TRANS64 P0, [R0+URZ], R2 ;  /* 0x00000002000085a7 */ /* 0x000ea400080010ff */
[----:B--2---:R-:W-:Y:S05]  /*8620*/  @!P0 BRA `(.L_x_146) ;  /* 0xfffffffc00f08947 */ /* 0x004fea000383ffff */
[----:B------:R-:W-:Y:S05]  /*8630*/  BRA `(.L_x_55) ;  /* 0xffffffa800c07947 */ /* 0x000fea000383ffff */
.L_x_59:
[----:B------:R-:W-:-:S07]  /*8640*/  MOV R0, UR6 ;  /* 0x0000000600007c02 */ /* 0x000fce0008000f00 */
.L_x_147:
[----:B--2---:R2:W4:Y:S02]  /*8650*/  SYNCS.PHASECHK.TRANS64.TRYWAIT P0, [R0+URZ], R2 ;  /* 0x00000002000075a7 */ /* 0x00452400080011ff */
[----:B----4-:R-:W-:Y:S05]  /*8660*/  @!P0 NANOSLEEP.SYNCS 0x989680 ;  /* 0x009896800000895d */ /* 0x010fea0003900000 */
[----:B------:R-:W4:Y:S02]  /*8670*/  @!P0 SYNCS.PHASECHK.TRANS64 P0, [R0+URZ], R2 ;  /* 0x00000002000085a7 */ /* 0x000f2400080010ff */
[----:B----4-:R-:W-:Y:S05]  /*8680*/  @!P0 BRA `(.L_x_147) ;  /* 0xfffffffc00f08947 */ /* 0x010fea000383ffff */
[----:B------:R-:W-:Y:S05]  /*8690*/  BRA `(.L_x_148) ;  /* 0xffffffac009c7947 */ /* 0x000fea000383ffff */
.L_x_60:
[----:B------:R-:W-:-:S07]  /*86a0*/  MOV R0, UR6 ;  /* 0x0000000600007c02 */ /* 0x000fce0008000f00 */
.L_x_149:
[----:B-1----:R1:W2:Y:S02]  /*86b0*/  SYNCS.PHASECHK.TRANS64.TRYWAIT P0, [R0+URZ], R3 ;  /* 0x00000003000075a7 */ /* 0x0022a400080011ff */
[----:B--2---:R-:W-:Y:S05]  /*86c0*/  @!P0 NANOSLEEP.SYNCS 0x989680 ;  /* 0x009896800000895d */ /* 0x004fea0003900000 */
[----:B------:R-:W2:Y:S02]  /*86d0*/  @!P0 SYNCS.PHASECHK.TRANS64 P0, [R0+URZ], R3 ;  /* 0x00000003000085a7 */ /* 0x000ea400080010ff */
[----:B--2---:R-:W-:Y:S05]  /*86e0*/  @!P0 BRA `(.L_x_149) ;  /* 0xfffffffc00f08947 */ /* 0x004fea000383ffff */
[----:B------:R-:W-:Y:S05]  /*86f0*/  BRA `(.L_x_150) ;  /* 0xffffffac00a87947 */ /* 0x000fea000383ffff */
.L_x_61:
[----:B------:R-:W-:-:S07]  /*8700*/  MOV R0, UR6 ;  /* 0x0000000600007c02 */ /* 0x000fce0008000f00 */
.L_x_151:
[----:B-1----:R1:W2:Y:S02]  /*8710*/  SYNCS.PHASECHK.TRANS64.TRYWAIT P0, [R0+URZ], R3 ;  /* 0x00000003000075a7 */ /* 0x0022a400080011ff */
[----:B--2---:R-:W-:Y:S05]  /*8720*/  @!P0 NANOSLEEP.SYNCS 0x989680 ;  /* 0x009896800000895d */ /* 0x004fea0003900000 */
[----:B------:R-:W2:Y:S02]  /*8730*/  @!P0 SYNCS.PHASECHK.TRANS64 P0, [R0+URZ], R3 ;  /* 0x00000003000085a7 */ /* 0x000ea400080010ff */
[----:B--2---:R-:W-:Y:S05]  /*8740*/  @!P0 BRA `(.L_x_151) ;  /* 0xfffffffc00f08947 */ /* 0x004fea000383ffff */
[----:B------:R-:W-:Y:S05]  /*8750*/  BRA `(.L_x_152) ;  /* 0xffffffac00b47947 */ /* 0x000fea000383ffff */
.L_x_62:
[----:B-1----:R-:W-:-:S07]  /*8760*/  MOV R0, UR7 ;  /* 0x0000000700007c02 */ /* 0x002fce0008000f00 */
.L_x_153:
[----:B-1----:R1:W2:Y:S02]  /*8770*/  SYNCS.PHASECHK.TRANS64.TRYWAIT P0, [R0+URZ], R2 ;  /* 0x00000002000075a7 */ /* 0x0022a400080011ff */
[----:B--2---:R-:W-:Y:S05]  /*8780*/  @!P0 NANOSLEEP.SYNCS 0x989680 ;  /* 0x009896800000895d */ /* 0x004fea0003900000 */
[----:B------:R-:W2:Y:S02]  /*8790*/  @!P0 SYNCS.PHASECHK.TRANS64 P0, [R0+URZ], R2 ;  /* 0x00000002000085a7 */ /* 0x000ea400080010ff */
[----:B--2---:R-:W-:Y:S05]  /*87a0*/  @!P0 BRA `(.L_x_153) ;  /* 0xfffffffc00f08947 */ /* 0x004fea000383ffff */
[----:B------:R-:W-:Y:S05]  /*87b0*/  BRA `(.L_x_154) ;  /* 0xffffffac00c07947 */ /* 0x000fea000383ffff */
.L_x_67:
[----:B--2---:R2:W3:Y:S02]  /*87c0*/  SYNCS.PHASECHK.TRANS64.TRYWAIT P0, [R0+URZ+0x80], R2 ;  /* 0x00008002000075a7 */ /* 0x0044e400080011ff */
[----:B---3--:R-:W-:Y:S05]  /*87d0*/  @!P0 NANOSLEEP.SYNCS 0x989680 ;  /* 0x009896800000895d */ /* 0x008fea0003900000 */
[----:B------:R-:W3:Y:S02]  /*87e0*/  @!P0 SYNCS.PHASECHK.TRANS64 P0, [R0+URZ+0x80], R2 ;  /* 0x00008002000085a7 */ /* 0x000ee400080010ff */
[----:B---3--:R-:W-:Y:S05]  /*87f0*/  @!P0 BRA `(.L_x_67) ;  /* 0xfffffffc00f08947 */ /* 0x008fea000383ffff */
[----:B------:R-:W-:Y:S05]  /*8800*/  BRA `(.L_x_155) ;  /* 0xffffffb000c87947 */ /* 0x000fea000383ffff */
.L_x_70:
[----:B------:R-:W-:Y:S07]  /*8810*/  MOV R0, UR7 ;  /* 0x0000000700007c02 */ /* 0x000fee0008000f00 */
.L_x_156:
[----:B--2---:R2:W3:Y:S02]  /*8820*/  SYNCS.PHASECHK.TRANS64.TRYWAIT P0, [R0+URZ+0x78], R2 ;  /* 0x00007802000075a7 */ /* 0x0044e400080011ff */
[----:B---3--:R-:W-:Y:S05]  /*8830*/  @!P0 NANOSLEEP.SYNCS 0x989680 ;  /* 0x009896800000895d */ /* 0x008fea0003900000 */
[----:B------:R-:W3:Y:S02]  /*8840*/  @!P0 SYNCS.PHASECHK.TRANS64 P0, [R0+URZ+0x78], R2 ;  /* 0x00007802000085a7 */ /* 0x000ee400080010ff */
[----:B---3--:R-:W-:Y:S05]  /*8850*/  @!P0 BRA `(.L_x_156) ;  /* 0xfffffffc00f08947 */ /* 0x008fea000383ffff */
[----:B------:R-:W-:Y:S05]  /*8860*/  BRA `(.L_x_69) ;  /* 0xffffffb400a87947 */ /* 0x000fea000383ffff */
.L_x_73:
[----:B------:R-:W-:Y:S07]  /*8870*/  MOV R0, UR7 ;  /* 0x0000000700007c02 */ /* 0x000fee0008000f00 */
.L_x_157:
[----:B-1----:R1:W2:Y:S02]  /*8880*/  SYNCS.PHASECHK.TRANS64.TRYWAIT P0, [R0+URZ+0x50], R14 ;  /* 0x0000500e000075a7 */ /* 0x0022a400080011ff */
[----:B--2---:R-:W-:Y:S05]  /*8890*/  @!P0 NANOSLEEP.SYNCS 0x989680 ;  /* 0x009896800000895d */ /* 0x004fea0003900000 */
[----:B------:R-:W2:Y:S02]  /*88a0*/  @!P0 SYNCS.PHASECHK.TRANS64 P0, [R0+URZ+0x50], R14 ;  /* 0x0000500e000085a7 */ /* 0x000ea400080010ff */
[----:B--2---:R-:W-:Y:S05]  /*88b0*/  @!P0 BRA `(.L_x_157) ;  /* 0xfffffffc00f08947 */ /* 0x004fea000383ffff */
[----:B------:R-:W-:Y:S05]  /*88c0*/  BRA `(.L_x_158) ;  /* 0xffffffb800207947 */ /* 0x000fea000383ffff */
.L_x_74:
[----:B------:R-:W-:Y:S07]  /*88d0*/  MOV R0, UR7 ;  /* 0x0000000700007c02 */ /* 0x000fee0008000f00 */
.L_x_159:
[----:B-1----:R1:W2:Y:S02]  /*88e0*/  SYNCS.PHASECHK.TRANS64.TRYWAIT P0, [R0+URZ+0x58], R14 ;  /* 0x0000580e000075a7 */ /* 0x0022a400080011ff */
[----:B--2---:R-:W-:Y:S05]  /*88f0*/  @!P0 NANOSLEEP.SYNCS 0x989680 ;  /* 0x009896800000895d */ /* 0x004fea0003900000 */
[----:B------:R-:W2:Y:S02]  /*8900*/  @!P0 SYNCS.PHASECHK.TRANS64 P0, [R0+URZ+0x58], R14 ;  /* 0x0000580e000085a7 */ /* 0x000ea400080010ff */
[----:B--2---:R-:W-:Y:S05]  /*8910*/  @!P0 BRA `(.L_x_159) ;  /* 0xfffffffc00f08947 */ /* 0x004fea000383ffff */
[----:B------:R-:W-:Y:S05]  /*8920*/  BRA `(.L_x_160) ;  /* 0xffffffb800587947 */ /* 0x000fea000383ffff */
.L_x_75:
[----:B------:R-:W-:Y:S07]  /*8930*/  MOV R0, UR7 ;  /* 0x0000000700007c02 */ /* 0x000fee0008000f00 */
.L_x_161:
[----:B-1----:R1:W2:Y:S02]  /*8940*/  SYNCS.PHASECHK.TRANS64.TRYWAIT P0, [R0+URZ+0x60], R14 ;  /* 0x0000600e000075a7 */ /* 0x0022a400080011ff */
[----:B--2---:R-:W-:Y:S05]  /*8950*/  @!P0 NANOSLEEP.SYNCS 0x989680 ;  /* 0x009896800000895d */ /* 0x004fea0003900000 */
[----:B------:R-:W2:Y:S02]  /*8960*/  @!P0 SYNCS.PHASECHK.TRANS64 P0, [R0+URZ+0x60], R14 ;  /* 0x0000600e000085a7 */ /* 0x000ea400080010ff */
[----:B--2---:R-:W-:Y:S05]  /*8970*/  @!P0 BRA `(.L_x_161) ;  /* 0xfffffffc00f08947 */ /* 0x004fea000383ffff */
[----:B------:R-:W-:Y:S05]  /*8980*/  BRA `(.L_x_162) ;  /* 0xffffffb8009c7947 */ /* 0x000fea000383ffff */
.L_x_76:
[----:B------:R-:W-:Y:S07]  /*8990*/  MOV R0, UR7 ;  /* 0x0000000700007c02 */ /* 0x000fee0008000f00 */
.L_x_163:
[----:B-1----:R1:W2:Y:S02]  /*89a0*/  SYNCS.PHASECHK.TRANS64.TRYWAIT P0, [R0+URZ+0x68], R14 ;  /* 0x0000680e000075a7 */ /* 0x0022a400080011ff */
[----:B--2---:R-:W-:Y:S05]  /*89b0*/  @!P0 NANOSLEEP.SYNCS 0x989680 ;  /* 0x009896800000895d */ /* 0x004fea0003900000 */
[----:B------:R-:W2:Y:S02]  /*89c0*/  @!P0 SYNCS.PHASECHK.TRANS64 P0, [R0+URZ+0x68], R14 ;  /* 0x0000680e000085a7 */ /* 0x000ea400080010ff */
[----:B--2---:R-:W-:Y:S05]  /*89d0*/  @!P0 BRA `(.L_x_163) ;  /* 0xfffffffc00f08947 */ /* 0x004fea000383ffff */
[----:B------:R-:W-:Y:S05]  /*89e0*/  BRA `(.L_x_164) ;  /* 0xffffffbc00207947 */ /* 0x000fea000383ffff */
.L_x_78:
[----:B------:R-:W-:-:S07]  /*89f0*/  MOV R0, UR7 ;  /* 0x0000000700007c02 */ /* 0x000fce0008000f00 */
.L_x_165:
[----:B-1----:R1:W3:Y:S02]  /*8a00*/  SYNCS.PHASECHK.TRANS64.TRYWAIT P0, [R0+URZ+0x50], R2 ;  /* 0x00005002000075a7 */ /* 0x0022e400080011ff */
[----:B---3--:R-:W-:Y:S05]  /*8a10*/  @!P0 NANOSLEEP.SYNCS 0x989680 ;  /* 0x009896800000895d */ /* 0x008fea0003900000 */
[----:B------:R-:W3:Y:S02]  /*8a20*/  @!P0 SYNCS.PHASECHK.TRANS64 P0, [R0+URZ+0x50], R2 ;  /* 0x00005002000085a7 */ /* 0x000ee400080010ff */
[----:B---3--:R-:W-:Y:S05]  /*8a30*/  @!P0 BRA `(.L_x_165) ;  /* 0xfffffffc00f08947 */ /* 0x008fea000383ffff */
[----:B------:R-:W-:Y:S05]  /*8a40*/  BRA `(.L_x_166) ;  /* 0xffffffbc00907947 */ /* 0x000fea000383ffff */
.L_x_79:
[----:B-1----:R-:W-:-:S07]  /*8a50*/  MOV R0, UR7 ;  /* 0x0000000700007c02 */ /* 0x002fce0008000f00 */
.L_x_167:
[----:B-1----:R1:W3:Y:S02]  /*8a60*/  SYNCS.PHASECHK.TRANS64.TRYWAIT P0, [R0+URZ+0x58], R2 ;  /* 0x00005802000075a7 */ /* 0x0022e400080011ff */
[----:B---3--:R-:W-:Y:S05]  /*8a70*/  @!P0 NANOSLEEP.SYNCS 0x989680 ;  /* 0x009896800000895d */ /* 0x008fea0003900000 */
[----:B------:R-:W3:Y:S02]  /*8a80*/  @!P0 SYNCS.PHASECHK.TRANS64 P0, [R0+URZ+0x58], R2 ;  /* 0x00005802000085a7 */ /* 0x000ee400080010ff */
[----:B---3--:R-:W-:Y:S05]  /*8a90*/  @!P0 BRA `(.L_x_167) ;  /* 0xfffffffc00f08947 */ /* 0x008fea000383ffff */
[----:B------:R-:W-:Y:S05]  /*8aa0*/  BRA `(.L_x_168) ;  /* 0xffffffbc00807947 */ /* 0x000fea000383ffff */
.L_x_80:
[----:B-1----:R-:W-:-:S07]  /*8ab0*/  MOV R0, UR7 ;  /* 0x0000000700007c02 */ /* 0x002fce0008000f00 */
.L_x_169:
[----:B-1----:R1:W3:Y:S02]  /*8ac0*/  SYNCS.PHASECHK.TRANS64.TRYWAIT P0, [R0+URZ+0x60], R2 ;  /* 0x00006002000075a7 */ /* 0x0022e400080011ff */
[----:B---3--:R-:W-:Y:S05]  /*8ad0*/  @!P0 NANOSLEEP.SYNCS 0x989680 ;  /* 0x009896800000895d */ /* 0x008fea0003900000 */
[----:B------:R-:W3:Y:S02]  /*8ae0*/  @!P0 SYNCS.PHASECHK.TRANS64 P0, [R0+URZ+0x60], R2 ;  /* 0x00006002000085a7 */ /* 0x000ee400080010ff */
[----:B---3--:R-:W-:Y:S05]  /*8af0*/  @!P0 BRA `(.L_x_169) ;  /* 0xfffffffc00f08947 */ /* 0x008fea000383ffff */
[----:B------:R-:W-:Y:S05]  /*8b00*/  BRA `(.L_x_170) ;  /* 0xffffffbc00707947 */ /* 0x000fea000383ffff */
.L_x_82:
[----:B--2---:R2:W4:Y:S02]  /*8b10*/  SYNCS.PHASECHK.TRANS64.TRYWAIT P0, [R0+URZ+0x80], R2 ;  /* 0x00008002000075a7 */ /* 0x00452400080011ff */
[----:B----4-:R-:W-:Y:S05]  /*8b20*/  @!P0 NANOSLEEP.SYNCS 0x989680 ;  /* 0x009896800000895d */ /* 0x010fea0003900000 */
[----:B------:R-:W4:Y:S02]  /*8b30*/  @!P0 SYNCS.PHASECHK.TRANS64 P0, [R0+URZ+0x80], R2 ;  /* 0x00008002000085a7 */ /* 0x000f2400080010ff */
[----:B----4-:R-:W-:Y:S05]  /*8b40*/  @!P0 BRA `(.L_x_82) ;  /* 0xfffffffc00f08947 */ /* 0x010fea000383ffff */
[----:B------:R-:W-:Y:S05]  /*8b50*/  BRA `(.L_x_171) ;  /* 0xffffffc000487947 */ /* 0x000fea000383ffff */
.L_x_93:
[----:B-1----:R-:W-:Y:S04]  /*8b60*/  MOV R0, UR48 ;  /* 0x0000003000007c02 */ /* 0x002fe80008000f00 */
[----:B------:R1:W3:Y:S03]  /*8b70*/  SYNCS.PHASECHK.TRANS64.TRYWAIT P1, [R0+URZ+0x30], R3 ;  /* 0x00003003000075a7 */ /* 0x0002e600080211ff */
[----:B---3--:R-:W-:Y:S05]  /*8b80*/  @!P1 NANOSLEEP.SYNCS 0x989680 ;  /* 0x009896800000995d */ /* 0x008fea0003900000 */
[----:B------:R-:W3:Y:S02]  /*8b90*/  @!P1 SYNCS.PHASECHK.TRANS64 P1, [R0+URZ+0x30], R3 ;  /* 0x00003003000095a7 */ /* 0x000ee400080210ff */
[----:B---3--:R-:W-:Y:S05]  /*8ba0*/  @!P1 BRA `(.L_x_93) ;  /* 0xfffffffc00ec9947 */ /* 0x008fea000383ffff */
[----:B------:R-:W-:Y:S05]  /*8bb0*/  BRA `(.L_x_92) ;  /* 0xffffffcc00807947 */ /* 0x000fea000383ffff */
.L_x_95:
[----:B-1----:R1:W2:Y:S02]  /*8bc0*/  SYNCS.PHASECHK.TRANS64.TRYWAIT P0, [R84+URZ+0xa0], R2 ;  /* 0x0000a002540075a7 */ /* 0x0022a400080011ff */
[----:B--2---:R-:W-:Y:S05]  /*8bd0*/  @!P0 NANOSLEEP.SYNCS 0x989680 ;  /* 0x009896800000895d */ /* 0x004fea0003900000 */
[----:B------:R-:W2:Y:S02]  /*8be0*/  @!P0 SYNCS.PHASECHK.TRANS64 P0, [R84+URZ+0xa0], R2 ;  /* 0x0000a002540085a7 */ /* 0x000ea400080010ff */
[----:B--2---:R-:W-:Y:S05]  /*8bf0*/  @!P0 BRA `(.L_x_95) ;  /* 0xfffffffc00f08947 */ /* 0x004fea000383ffff */
[----:B------:R-:W-:Y:S05]  /*8c00*/  BRA `(.L_x_94) ;  /* 0xffffffcc00ac7947 */ /* 0x000fea000383ffff */
.L_x_104:
[----:B-1----:R1:W2:Y:S02]  /*8c10*/  SYNCS.PHASECHK.TRANS64.TRYWAIT P0, [R2+URZ+0x30], R0 ;  /* 0x00003000020075a7 */ /* 0x0022a400080011ff */
[----:B--2---:R-:W-:Y:S05]  /*8c20*/  @!P0 NANOSLEEP.SYNCS 0x989680 ;  /* 0x009896800000895d */ /* 0x004fea0003900000 */
[----:B------:R-:W2:Y:S02]  /*8c30*/  @!P0 SYNCS.PHASECHK.TRANS64 P0, [R2+URZ+0x30], R0 ;  /* 0x00003000020085a7 */ /* 0x000ea400080010ff */
[----:B--2---:R-:W-:Y:S05]  /*8c40*/  @!P0 BRA `(.L_x_104) ;  /* 0xfffffffc00f08947 */ /* 0x004fea000383ffff */
[----:B------:R-:W-:Y:S05]  /*8c50*/  BRA `(.L_x_103) ;  /* 0xffffffd400d07947 */ /* 0x000fea000383ffff */
.L_x_112:
[----:B-1----:R1:W2:Y:S02]  /*8c60*/  SYNCS.PHASECHK.TRANS64.TRYWAIT P0, [R0+URZ+0x30], R5 ;  /* 0x00003005000075a7 */ /* 0x0022a400080011ff */
[----:B--2---:R-:W-:Y:S05]  /*8c70*/  @!P0 NANOSLEEP.SYNCS 0x989680 ;  /* 0x009896800000895d */ /* 0x004fea0003900000 */
[----:B------:R-:W2:Y:S02]  /*8c80*/  @!P0 SYNCS.PHASECHK.TRANS64 P0, [R0+URZ+0x30], R5 ;  /* 0x00003005000085a7 */ /* 0x000ea400080010ff */
[----:B--2---:R-:W-:Y:S05]  /*8c90*/  @!P0 BRA `(.L_x_112) ;  /* 0xfffffffc00f08947 */ /* 0x004fea000383ffff */
[----:B------:R-:W-:Y:S05]  /*8ca0*/  BRA `(.L_x_111) ;  /* 0xffffffe000147947 */ /* 0x000fea000383ffff */
.L_x_120:
[----:B--2---:R2:W3:Y:S02]  /*8cb0*/  SYNCS.PHASECHK.TRANS64.TRYWAIT P0, [R2+URZ+0x30], R0 ;  /* 0x00003000020075a7 */ /* 0x0044e400080011ff */
[----:B---3--:R-:W-:Y:S05]  /*8cc0*/  @!P0 NANOSLEEP.SYNCS 0x989680 ;  /* 0x009896800000895d */ /* 0x008fea0003900000 */
[----:B------:R-:W3:Y:S02]  /*8cd0*/  @!P0 SYNCS.PHASECHK.TRANS64 P0, [R2+URZ+0x30], R0 ;  /* 0x00003000020085a7 */ /* 0x000ee400080010ff */
[----:B---3--:R-:W-:Y:S05]  /*8ce0*/  @!P0 BRA `(.L_x_120) ;  /* 0xfffffffc00f08947 */ /* 0x008fea000383ffff */
[----:B------:R-:W-:Y:S05]  /*8cf0*/  BRA `(.L_x_119) ;  /* 0xffffffe800587947 */ /* 0x000fea000383ffff */
        .weak           $__internal_0_$__cuda_sm10x_tcgen05_guardrail_trap_col_being_dealloced_not_returned_by_alloc
        .type           $__internal_0_$__cuda_sm10x_tcgen05_guardrail_trap_col_being_dealloced_not_returned_by_alloc,@function
        .size           $__internal_0_$__cuda_sm10x_tcgen05_guardrail_trap_col_being_dealloced_not_returned_by_alloc,($__internal_1_$__cuda_sm10x_tcgen05_guardrail_trap_phase_invalid_during_alloc - $__internal_0_$__cuda_sm10x_tcgen05_guardrail_trap_col_being_dealloced_not_returned_by_alloc)
$__internal_0_$__cuda_sm10x_tcgen05_guardrail_trap_col_being_dealloced_not_returned_by_alloc:
[----:B------:R-:W-:Y:S05]  /*8d00*/  BPT.TRAP 0x1 ;  /* 0x000000040000795c */ /* 0x000fea0000300000 */
[----:B------:R-:W-:-:S04]  /*8d10*/  HFMA2 R3, -RZ, RZ, 0, 0 ;  /* 0x00000000ff037431 */ /* 0x000fc800000001ff */
[----:B------:R-:W-:Y:S05]  /*8d20*/  RET.REL.NODEC R2 `(_ZN7cutlass13device_kernelINS_4gemm6kernel13GemmUniversalIN4cute5tupleIJiiiiEEENS1_10collective13CollectiveMmaINS1_35MainloopSm100TmaUmmaWarpSpecializedILi3ELi2ELi4ENS5_IJNS4_1CILi1EEESB_SB_EEEEENS5_IJNSA_ILi64EEENSA_ILi128EEENSA_ILi32EEEEEENS_10tfloat32_tENS5_IJlSB_lEEESI_SJ_NS4_8TiledMMAINS4_8MMA_AtomIJNS4_17SM100_MMA_TF32_SSISI_SI_fLi64ELi128ELNS4_4UMMA5MajorE0ELSO_0ELNSN_7ScaleInE0ELSP_0EEEEEENS4_6LayoutISC_NS5_IJNSA_ILi0EEEST_ST_EEEEENS5_IJNS4_10UnderscoreESW_SW_EEEEENS4_13SM90_TMA_LOADENS4_14ComposedLayoutINS4_7SwizzleILi3ELi4ELi3EEENS4_18smem_ptr_flag_bitsILi32EEENSS_INS5_IJNSA_ILi8EEESG_EEENS5_IJSG_SB_EEEEEEEvNS4_8identityESZ_S19_vS1A_EENS_8epilogue10collective18CollectiveEpilogueINS1C_23Sm100TmaWarpSpecializedILi4ELi2ELi16ELb1ELb0EEEJSH_NS5_IJNSS_ISE_SB_EENSS_ISG_SB_EEEEESI_SJ_SI_SJ_NS1C_6fusion15FusionCallbacksIS1G_NS1K_17LinearCombinationISI_fSI_fLNS_15FloatRoundStyleE2EEESH_S1J_JEEENS4_5SM1004TMEM4LOAD26SM100_TMEM_LOAD_16dp128b8xESZ_S19_NS4_17SM75_U32x4_LDSM_NENS4_14SM90_TMA_STOREES19_NS4_17SM90_U32x4_STSM_NENS4_39AutoVectorizingCopyWithAssumedAlignmentILi128EEEEEEvvEEEEvNT_6ParamsE) ;  /* 0xffffff7002b47950 */ /* 0x000fea0003c3ffff */
        .weak           $__internal_1_$__cuda_sm10x_tcgen05_guardrail_trap_phase_invalid_during_alloc
        .type           $__internal_1_$__cuda_sm10x_tcgen05_guardrail_trap_phase_invalid_during_alloc,@function
        .size           $__internal_1_$__cuda_sm10x_tcgen05_guardrail_trap_phase_invalid_during_alloc,($__internal_2_$__cuda_sm10x_tcgen05_guardrail_trap_unallocated_columns_being_dealloced - $__internal_1_$__cuda_sm10x_tcgen05_guardrail_trap_phase_invalid_during_alloc)
$__internal_1_$__cuda_sm10x_tcgen05_guardrail_trap_phase_invalid_during_alloc:
[----:B------:R-:W-:Y:S05]  /*8d30*/  BPT.TRAP 0x1 ;  /* 0x000000040000795c */ /* 0x000fea0000300000 */
[----:B------:R-:W-:-:S04]  /*8d40*/  MOV R3, 0x0 ;  /* 0x0000000000037802 */ /* 0x000fc80000000f00 */
[----:B------:R-:W-:Y:S05]  /*8d50*/  RET.REL.NODEC R2 `(_ZN7cutlass13device_kernelINS_4gemm6kernel13GemmUniversalIN4cute5tupleIJiiiiEEENS1_10collective13CollectiveMmaINS1_35MainloopSm100TmaUmmaWarpSpecializedILi3ELi2ELi4ENS5_IJNS4_1CILi1EEESB_SB_EEEEENS5_IJNSA_ILi64EEENSA_ILi128EEENSA_ILi32EEEEEENS_10tfloat32_tENS5_IJlSB_lEEESI_SJ_NS4_8TiledMMAINS4_8MMA_AtomIJNS4_17SM100_MMA_TF32_SSISI_SI_fLi64ELi128ELNS4_4UMMA5MajorE0ELSO_0ELNSN_7ScaleInE0ELSP_0EEEEEENS4_6LayoutISC_NS5_IJNSA_ILi0EEEST_ST_EEEEENS5_IJNS4_10UnderscoreESW_SW_EEEEENS4_13SM90_TMA_LOADENS4_14ComposedLayoutINS4_7SwizzleILi3ELi4ELi3EEENS4_18smem_ptr_flag_bitsILi32EEENSS_INS5_IJNSA_ILi8EEESG_EEENS5_IJSG_SB_EEEEEEEvNS4_8identityESZ_S19_vS1A_EENS_8epilogue10collective18CollectiveEpilogueINS1C_23Sm100TmaWarpSpecializedILi4ELi2ELi16ELb1ELb0EEEJSH_NS5_IJNSS_ISE_SB_EENSS_ISG_SB_EEEEESI_SJ_SI_SJ_NS1C_6fusion15FusionCallbacksIS1G_NS1K_17LinearCombinationISI_fSI_fLNS_15FloatRoundStyleE2EEESH_S1J_JEEENS4_5SM1004TMEM4LOAD26SM100_TMEM_LOAD_16dp128b8xESZ_S19_NS4_17SM75_U32x4_LDSM_NENS4_14SM90_TMA_STOREES19_NS4_17SM90_U32x4_STSM_NENS4_39AutoVectorizingCopyWithAssumedAlignmentILi128EEEEEEvvEEEEvNT_6ParamsE) ;  /* 0xffffff7002a87950 */ /* 0x000fea0003c3ffff */
        .weak           $__internal_2_$__cuda_sm10x_tcgen05_guardrail_trap_unallocated_columns_being_dealloced
        .type           $__internal_2_$__cuda_sm10x_tcgen05_guardrail_trap_unallocated_columns_being_dealloced,@function
        .size           $__internal_2_$__cuda_sm10x_tcgen05_guardrail_trap_unallocated_columns_being_dealloced,(.L_x_173 - $__internal_2_$__cuda_sm10x_tcgen05_guardrail_trap_unallocated_columns_being_dealloced)
$__internal_2_$__cuda_sm10x_tcgen05_guardrail_trap_unallocated_columns_being_dealloced:
[----:B------:R-:W-:Y:S05]  /*8d60*/  BPT.TRAP 0x1 ;  /* 0x000000040000795c */ /* 0x000fea0000300000 */
[----:B------:R-:W-:-:S04]  /*8d70*/  HFMA2 R3, -RZ, RZ, 0, 0 ;  /* 0x00000000ff037431 */ /* 0x000fc800000001ff */
[----:B------:R-:W-:Y:S05]  /*8d80*/  RET.REL.NODEC R2 `(_ZN7cutlass13device_kernelINS_4gemm6kernel13GemmUniversalIN4cute5tupleIJiiiiEEENS1_10collective13CollectiveMmaINS1_35MainloopSm100TmaUmmaWarpSpecializedILi3ELi2ELi4ENS5_IJNS4_1CILi1EEESB_SB_EEEEENS5_IJNSA_ILi64EEENSA_ILi128EEENSA_ILi32EEEEEENS_10tfloat32_tENS5_IJlSB_lEEESI_SJ_NS4_8TiledMMAINS4_8MMA_AtomIJNS4_17SM100_MMA_TF32_SSISI_SI_fLi64ELi128ELNS4_4UMMA5MajorE0ELSO_0ELNSN_7ScaleInE0ELSP_0EEEEEENS4_6LayoutISC_NS5_IJNSA_ILi0EEEST_ST_EEEEENS5_IJNS4_10UnderscoreESW_SW_EEEEENS4_13SM90_TMA_LOADENS4_14ComposedLayoutINS4_7SwizzleILi3ELi4ELi3EEENS4_18smem_ptr_flag_bitsILi32EEENSS_INS5_IJNSA_ILi8EEESG_EEENS5_IJSG_SB_EEEEEEEvNS4_8identityESZ_S19_vS1A_EENS_8epilogue10collective18CollectiveEpilogueINS1C_23Sm100TmaWarpSpecializedILi4ELi2ELi16ELb1ELb0EEEJSH_NS5_IJNSS_ISE_SB_EENSS_ISG_SB_EEEEESI_SJ_SI_SJ_NS1C_6fusion15FusionCallbacksIS1G_NS1K_17LinearCombinationISI_fSI_fLNS_15FloatRoundStyleE2EEESH_S1J_JEEENS4_5SM1004TMEM4LOAD26SM100_TMEM_LOAD_16dp128b8xESZ_S19_NS4_17SM75_U32x4_LDSM_NENS4_14SM90_TMA_STOREES19_NS4_17SM90_U32x4_STSM_NENS4_39AutoVectorizingCopyWithAssumedAlignmentILi128EEEEEEvvEEEEvNT_6ParamsE) ;  /* 0xffffff70029c7950 */ /* 0x000fea0003c3ffff */
.L_x_172:
[----:B------:R-:W-:-:S00]  /*8d90*/  BRA `(.L_x_172) ;  /* 0xfffffffc00fc7947 */ /* 0x000fc0000383ffff */
[----:B------:R-:W-:-:S00]  /*8da0*/  NOP ;  /* 0x0000000000007918 */ /* 0x000fc00000000000 */
        /* <DEDUP_REMOVED lines=13> */
.L_x_173:


//--------------------- .nv.global.init           --------------------------
	.section	.nv.global.init,"aw",@progbits
.nv.global.init:
	.type		$str$27,@object
	.size		$str$27,($str$28 - $str$27)
$str$27:
        /*0000*/ 	.byte	0x28, 0x61, 0x64, 0x64, 0x72, 0x65, 0x73, 0x73, 0x20, 0x26, 0x20, 0x6d, 0x61, 0x73, 0x6b, 0x29
        /*0010*/ 	.byte	0x20, 0x3d, 0x3d, 0x20, 0x30, 0x00
	.type		$str$28,@object
	.size		$str$28,($str$26 - $str$28)
$str$28:
        /*0016*/ 	.byte	0x2f, 0x74, 0x6d, 0x70, 0x2f, 0x63, 0x75, 0x74, 0x6c, 0x61, 0x73, 0x73, 0x5f, 0x73, 0x77, 0x65
        /*0026*/ 	.byte	0x65, 0x70, 0x5f, 0x73, 0x72, 0x63, 0x2f, 0x69, 0x6e, 0x63, 0x6c, 0x75, 0x64, 0x65, 0x2f, 0x63
        /*0036*/ 	.byte	0x75, 0x74, 0x65, 0x2f, 0x70, 0x6f, 0x69, 0x6e, 0x74, 0x65, 0x72, 0x5f, 0x66, 0x6c, 0x61, 0x67
        /*0046*/ 	.byte	0x67, 0x65, 0x64, 0x2e, 0x68, 0x70, 0x70, 0x00
	.type		$str$26,@object
	.size		$str$26,($str$25 - $str$26)
$str$26:
        /*004e*/ 	.byte	0x2f, 0x74, 0x6d, 0x70, 0x2f, 0x63, 0x75, 0x74, 0x6c, 0x61, 0x73, 0x73, 0x5f, 0x73, 0x77, 0x65
        /*005e*/ 	.byte	0x65, 0x70, 0x5f, 0x73, 0x72, 0x63, 0x2f, 0x69, 0x6e, 0x63, 0x6c, 0x75, 0x64, 0x65, 0x2f, 0x63
        /*006e*/ 	.byte	0x75, 0x74, 0x65, 0x2f, 0x61, 0x74, 0x6f, 0x6d, 0x2f, 0x63, 0x6f, 0x70, 0x79, 0x5f, 0x74, 0x72
        /*007e*/ 	.byte	0x61, 0x69, 0x74, 0x73, 0x5f, 0x73, 0x6d, 0x31, 0x30, 0x30, 0x2e, 0x68, 0x70, 0x70, 0x00
	.type		$str$25,@object
	.size		$str$25,(__unnamed_1 - $str$25)
$str$25:
        /*008d*/ 	.byte	0x28, 0x28, 0x75, 0x69, 0x6e, 0x74, 0x33, 0x32, 0x5f, 0x74, 0x28, 0x74, 0x68, 0x72, 0x65, 0x61
        /*009d*/ 	.byte	0x64, 0x49, 0x64, 0x78, 0x2e, 0x78, 0x29, 0x20, 0x2f, 0x20, 0x33, 0x32, 0x29, 0x20, 0x25, 0x20
        /*00ad*/ 	.byte	0x34, 0x29, 0x20, 0x3d, 0x3d, 0x20, 0x28, 0x28, 0x28, 0x74, 0x6d, 0x65, 0x6d, 0x5f, 0x61, 0x64
        /*00bd*/ 	.byte	0x64, 0x72, 0x20, 0x3e, 0x3e, 0x20, 0x31, 0x36, 0x29, 0x20, 0x2f, 0x20, 0x33, 0x32, 0x29, 0x20
        /*00cd*/ 	.byte	0x25, 0x20, 0x34, 0x29, 0x00
	.type		__unnamed_1,@object
	.size		__unnamed_1,(__unnamed_2 - __unnamed_1)
__unnamed_1:
        /*00d2*/ 	.byte	0x61, 0x75, 0x74, 0x6f, 0x20, 0x63, 0x75, 0x74, 0x65, 0x3a, 0x3a, 0x61, 0x73, 0x5f, 0x70, 0x6f
        /* <DEDUP_REMOVED lines=24> */
        /*0262*/ 	.byte	0x30, 0x34, 0x38, 0x3e, 0x3e, 0x3e, 0x3e, 0x5d, 0x00
	.type		__unnamed_2,@object
	.size		__unnamed_2,(.L_2 - __unnamed_2)
__unnamed_2:
        /* <DEDUP_REMOVED lines=45> */
        /*053b*/ 	.byte	0x3e, 0x3e, 0x3e, 0x5d, 0x00
.L_2:


//--------------------- .nv.shared._ZN7cutlass13device_kernelINS_4gemm6kernel13GemmUniversalIN4cute5tupleIJiiiiEEENS1_10collective13CollectiveMmaINS1_35MainloopSm100TmaUmmaWarpSpecializedILi3ELi2ELi4ENS5_IJNS4_1CILi1EEESB_SB_EEEEENS5_IJNSA_ILi64EEENSA_ILi128EEENSA_ILi32EEEEEENS_10tfloat32_tENS5_IJlSB_lEEESI_SJ_NS4_8TiledMMAINS4_8MMA_AtomIJNS4_17SM100_MMA_TF32_SSISI_SI_fLi64ELi128ELNS4_4UMMA5MajorE0ELSO_0ELNSN_7ScaleInE0ELSP_0EEEEEENS4_6LayoutISC_NS5_IJNSA_ILi0EEEST_ST_EEEEENS5_IJNS4_10UnderscoreESW_SW_EEEEENS4_13SM90_TMA_LOADENS4_14ComposedLayoutINS4_7SwizzleILi3ELi4ELi3EEENS4_18smem_ptr_flag_bitsILi32EEENSS_INS5_IJNSA_ILi8EEESG_EEENS5_IJSG_SB_EEEEEEEvNS4_8identityESZ_S19_vS1A_EENS_8epilogue10collective18CollectiveEpilogueINS1C_23Sm100TmaWarpSpecializedILi4ELi2ELi16ELb1ELb0EEEJSH_NS5_IJNSS_ISE_SB_EENSS_ISG_SB_EEEEESI_SJ_SI_SJ_NS1C_6fusion15FusionCallbacksIS1G_NS1K_17LinearCombinationISI_fSI_fLNS_15FloatRoundStyleE2EEESH_S1J_JEEENS4_5SM1004TMEM4LOAD26SM100_TMEM_LOAD_16dp128b8xESZ_S19_NS4_17SM75_U32x4_LDSM_NENS4_14SM90_TMA_STOREES19_NS4_17SM90_U32x4_STSM_NENS4_39AutoVectorizingCopyWithAssumedAlignmentILi128EEEEEEvvEEEEvNT_6ParamsE --------------------------
	.section	.nv.shared._ZN7cutlass13device_kernelINS_4gemm6kernel13GemmUniversalIN4cute5tupleIJiiiiEEENS1_10collective13CollectiveMmaINS1_35MainloopSm100TmaUmmaWarpSpecializedILi3ELi2ELi4ENS5_IJNS4_1CILi1EEESB_SB_EEEEENS5_IJNSA_ILi64EEENSA_ILi128EEENSA_ILi32EEEEEENS_10tfloat32_tENS5_IJlSB_lEEESI_SJ_NS4_8TiledMMAINS4_8MMA_AtomIJNS4_17SM100_MMA_TF32_SSISI_SI_fLi64ELi128ELNS4_4UMMA5MajorE0ELSO_0ELNSN_7ScaleInE0ELSP_0EEEEEENS4_6LayoutISC_NS5_IJNSA_ILi0EEEST_ST_EEEEENS5_IJNS4_10UnderscoreESW_SW_EEEEENS4_13SM90_TMA_LOADENS4_14ComposedLayoutINS4_7SwizzleILi3ELi4ELi3EEENS4_18smem_ptr_flag_bitsILi32EEENSS_INS5_IJNSA_ILi8EEESG_EEENS5_IJSG_SB_EEEEEEEvNS4_8identityESZ_S19_vS1A_EENS_8epilogue10collective18CollectiveEpilogueINS1C_23Sm100TmaWarpSpecializedILi4ELi2ELi16ELb1ELb0EEEJSH_NS5_IJNSS_ISE_SB_EENSS_ISG_SB_EEEEESI_SJ_SI_SJ_NS1C_6fusion15FusionCallbacksIS1G_NS1K_17LinearCombinationISI_fSI_fLNS_15FloatRoundStyleE2EEESH_S1J_JEEENS4_5SM1004TMEM4LOAD26SM100_TMEM_LOAD_16dp128b8xESZ_S19_NS4_17SM75_U32x4_LDSM_NENS4_14SM90_TMA_STOREES19_NS4_17SM90_U32x4_STSM_NENS4_39AutoVectorizingCopyWithAssumedAlignmentILi128EEEEEEvvEEEEvNT_6ParamsE,"aw",@nobits
	.sectionflags	@""
	.align	16
	.zero		1024


//--------------------- .nv.shared.reserved.0     --------------------------
	.section	.nv.shared.reserved.0,"aw",@nobits
	.weak		__nv_reservedSMEM_offset_0_alias
	.size		__nv_reservedSMEM_offset_0_alias, 0, 64
	.other		__nv_reservedSMEM_offset_0_alias,@"STO_CUDA_RESERVED_SHARED STV_DEFAULT"
__nv_reservedSMEM_offset_0_alias:
	.zero		0
.nv.shared.reserved.0:
	.zero		64
	.weak		__nv_reservedSMEM_tcgen05_partition
	.type		__nv_reservedSMEM_tcgen05_partition,@object
	.size		__nv_reservedSMEM_tcgen05_partition,(.L_0 - __nv_reservedSMEM_tcgen05_partition)
__nv_reservedSMEM_tcgen05_partition:
	.zero		32
.L_0:


//--------------------- .nv.global                --------------------------
	.section	.nv.global,"aw",@nobits
.nv.global:
	.type		_ZN40_INTERNAL_b854dba5_4_k_cu_e8ee4321_254024cute1_E,@object
	.size		_ZN40_INTERNAL_b854dba5_4_k_cu_e8ee4321_254024cute1_E,(_ZN40_INTERNAL_b854dba5_4_k_cu_e8ee4321_254024cuda3std3__45__cpo6cbeginE - _ZN40_INTERNAL_b854dba5_4_k_cu_e8ee4321_254024cute1_E)
_ZN40_INTERNAL_b854dba5_4_k_cu_e8ee4321_254024cute1_E:
	.zero		1
	.type		_ZN40_INTERNAL_b854dba5_4_k_cu_e8ee4321_254024cuda3std3__45__cpo6cbeginE,@object
	.size		_ZN40_INTERNAL_b854dba5_4_k_cu_e8ee4321_254024cuda3std3__45__cpo6cbeginE,(_ZN40_INTERNAL_b854dba5_4_k_cu_e8ee4321_254024cuda3std3__48in_placeE - _ZN40_INTERNAL_b854dba5_4_k_cu_e8ee4321_254024cuda3std3__45__cpo6cbeginE)
_ZN40_INTERNAL_b854dba5_4_k_cu_e8ee4321_254024cuda3std3__45__cpo6cbeginE:
	.zero		1
	.type		_ZN40_INTERNAL_b854dba5_4_k_cu_e8ee4321_254024cuda3std3__48in_placeE,@object
	.size		_ZN40_INTERNAL_b854dba5_4_k_cu_e8ee4321_254024cuda3std3__48in_placeE,(_ZN40_INTERNAL_b854dba5_4_k_cu_e8ee4321_254024cuda3std6ranges3__45__cpo9iter_moveE - _ZN40_INTERNAL_b854dba5_4_k_cu_e8ee4321_254024cuda3std3__48in_placeE)
_ZN40_INTERNAL_b854dba5_4_k_cu_e8ee4321_254024cuda3std3__48in_placeE:
	.zero		1
	.type		_ZN40_INTERNAL_b854dba5_4_k_cu_e8ee4321_254024cuda3std6ranges3__45__cpo9iter_moveE,@object
	.size		_ZN40_INTERNAL_b854dba5_4_k_cu_e8ee4321_254024cuda3std6ranges3__45__cpo9iter_moveE,(_ZN40_INTERNAL_b854dba5_4_k_cu_e8ee4321_254024cuda3std3__45__cpo5beginE - _ZN40_INTERNAL_b854dba5_4_k_cu_e8ee4321_254024cuda3std6ranges3__45__cpo9iter_moveE)
_ZN40_INTERNAL_b854dba5_4_k_cu_e8ee4321_254024cuda3std6ranges3__45__cpo9iter_moveE:
	.zero		1
	.type		_ZN40_INTERNAL_b854dba5_4_k_cu_e8ee4321_254024cuda3std3__45__cpo5beginE,@object
	.size		_ZN40_INTERNAL_b854dba5_4_k_cu_e8ee4321_254024cuda3std3__45__cpo5beginE,(_ZN40_INTERNAL_b854dba5_4_k_cu_e8ee4321_254024cuda3std3__442_GLOBAL__N__b854dba5_4_k_cu_e8ee4321_254026ignoreE - _ZN40_INTERNAL_b854dba5_4_k_cu_e8ee4321_254024cuda3std3__45__cpo5beginE)
_ZN40_INTERNAL_b854dba5_4_k_cu_e8ee4321_254024cuda3std3__45__cpo5beginE:
	.zero		1
	.type		_ZN40_INTERNAL_b854dba5_4_k_cu_e8ee4321_254024cuda3std3__442_GLOBAL__N__b854dba5_4_k_cu_e8ee4321_254026ignoreE,@object
	.size		_ZN40_INTERNAL_b854dba5_4_k_cu_e8ee4321_254024cuda3std3__442_GLOBAL__N__b854dba5_4_k_cu_e8ee4321_254026ignoreE,(_ZN40_INTERNAL_b854dba5_4_k_cu_e8ee4321_254024cute7productE - _ZN40_INTERNAL_b854dba5_4_k_cu_e8ee4321_254024cuda3std3__442_GLOBAL__N__b854dba5_4_k_cu_e8ee4321_254026ignoreE)
_ZN40_INTERNAL_b854dba5_4_k_cu_e8ee4321_254024cuda3std3__442_GLOBAL__N__b854dba5_4_k_cu_e8ee4321_254026ignoreE:
	.zero		1
	.type		_ZN40_INTERNAL_b854dba5_4_k_cu_e8ee4321_254024cute7productE,@object
	.size		_ZN40_INTERNAL_b854dba5_4_k_cu_e8ee4321_254024cute7productE,(_ZN40_INTERNAL_b854dba5_4_k_cu_e8ee4321_254024cuda3std3__45__cpo3endE - _ZN40_INTERNAL_b854dba5_4_k_cu_e8ee4321_254024cute7productE)
_ZN40_INTERNAL_b854dba5_4_k_cu_e8ee4321_254024cute7productE:
	.zero		1
	.type		_ZN40_INTERNAL_b854dba5_4_k_cu_e8ee4321_254024cuda3std3__45__cpo3endE,@object
	.size		_ZN40_INTERNAL_b854dba5_4_k_cu_e8ee4321_254024cuda3std3__45__cpo3endE,(_ZN40_INTERNAL_b854dba5_4_k_cu_e8ee4321_254024cuda3std3__419piecewise_constructE - _ZN40_INTERNAL_b854dba5_4_k_cu_e8ee4321_254024cuda3std3__45__cpo3endE)
_ZN40_INTERNAL_b854dba5_4_k_cu_e8ee4321_254024cuda3std3__45__cpo3endE:
	.zero		1
	.type		_ZN40_INTERNAL_b854dba5_4_k_cu_e8ee4321_254024cuda3std3__419piecewise_constructE,@object
	.size		_ZN40_INTERNAL_b854dba5_4_k_cu_e8ee4321_254024cuda3std3__419piecewise_constructE,(_ZN40_INTERNAL_b854dba5_4_k_cu_e8ee4321_254024cuda3std3__45__cpo4cendE - _ZN40_INTERNAL_b854dba5_4_k_cu_e8ee4321_254024cuda3std3__419piecewise_constructE)
_ZN40_INTERNAL_b854dba5_4_k_cu_e8ee4321_254024cuda3std3__419piecewise_constructE:
	.zero		1
	.type		_ZN40_INTERNAL_b854dba5_4_k_cu_e8ee4321_254024cuda3std3__45__cpo4cendE,@object
	.size		_ZN40_INTERNAL_b854dba5_4_k_cu_e8ee4321_254024cuda3std3__45__cpo4cendE,(_ZN40_INTERNAL_b854dba5_4_k_cu_e8ee4321_254024cuda3std6ranges3__45__cpo4swapE - _ZN40_INTERNAL_b854dba5_4_k_cu_e8ee4321_254024cuda3std3__45__cpo4cendE)
_ZN40_INTERNAL_b854dba5_4_k_cu_e8ee4321_254024cuda3std3__45__cpo4cendE:
	.zero		1
	.type		_ZN40_INTERNAL_b854dba5_4_k_cu_e8ee4321_254024cuda3std6ranges3__45__cpo4swapE,@object
	.size		_ZN40_INTERNAL_b854dba5_4_k_cu_e8ee4321_254024cuda3std6ranges3__45__cpo4swapE,(.L_10 - _ZN40_INTERNAL_b854dba5_4_k_cu_e8ee4321_254024cuda3std6ranges3__45__cpo4swapE)
_ZN40_INTERNAL_b854dba5_4_k_cu_e8ee4321_254024cuda3std6ranges3__45__cpo4swapE:
	.zero		1
.L_10:


//--------------------- .nv.constant0._ZN7cutlass13device_kernelINS_4gemm6kernel13GemmUniversalIN4cute5tupleIJiiiiEEENS1_10collective13CollectiveMmaINS1_35MainloopSm100TmaUmmaWarpSpecializedILi3ELi2ELi4ENS5_IJNS4_1CILi1EEESB_SB_EEEEENS5_IJNSA_ILi64EEENSA_ILi128EEENSA_ILi32EEEEEENS_10tfloat32_tENS5_IJlSB_lEEESI_SJ_NS4_8TiledMMAINS4_8MMA_AtomIJNS4_17SM100_MMA_TF32_SSISI_SI_fLi64ELi128ELNS4_4UMMA5MajorE0ELSO_0ELNSN_7ScaleInE0ELSP_0EEEEEENS4_6LayoutISC_NS5_IJNSA_ILi0EEEST_ST_EEEEENS5_IJNS4_10UnderscoreESW_SW_EEEEENS4_13SM90_TMA_LOADENS4_14ComposedLayoutINS4_7SwizzleILi3ELi4ELi3EEENS4_18smem_ptr_flag_bitsILi32EEENSS_INS5_IJNSA_ILi8EEESG_EEENS5_IJSG_SB_EEEEEEEvNS4_8identityESZ_S19_vS1A_EENS_8epilogue10collective18CollectiveEpilogueINS1C_23Sm100TmaWarpSpecializedILi4ELi2ELi16ELb1ELb0EEEJSH_NS5_IJNSS_ISE_SB_EENSS_ISG_SB_EEEEESI_SJ_SI_SJ_NS1C_6fusion15FusionCallbacksIS1G_NS1K_17LinearCombinationISI_fSI_fLNS_15FloatRoundStyleE2EEESH_S1J_JEEENS4_5SM1004TMEM4LOAD26SM100_TMEM_LOAD_16dp128b8xESZ_S19_NS4_17SM75_U32x4_LDSM_NENS4_14SM90_TMA_STOREES19_NS4_17SM90_U32x4_STSM_NENS4_39AutoVectorizingCopyWithAssumedAlignmentILi128EEEEEEvvEEEEvNT_6ParamsE --------------------------
	.section	.nv.constant0._ZN7cutlass13device_kernelINS_4gemm6kernel13GemmUniversalIN4cute5tupleIJiiiiEEENS1_10collective13CollectiveMmaINS1_35MainloopSm100TmaUmmaWarpSpecializedILi3ELi2ELi4ENS5_IJNS4_1CILi1EEESB_SB_EEEEENS5_IJNSA_ILi64EEENSA_ILi128EEENSA_ILi32EEEEEENS_10tfloat32_tENS5_IJlSB_lEEESI_SJ_NS4_8TiledMMAINS4_8MMA_AtomIJNS4_17SM100_MMA_TF32_SSISI_SI_fLi64ELi128ELNS4_4UMMA5MajorE0ELSO_0ELNSN_7ScaleInE0ELSP_0EEEEEENS4_6LayoutISC_NS5_IJNSA_ILi0EEEST_ST_EEEEENS5_IJNS4_10UnderscoreESW_SW_EEEEENS4_13SM90_TMA_LOADENS4_14ComposedLayoutINS4_7SwizzleILi3ELi4ELi3EEENS4_18smem_ptr_flag_bitsILi32EEENSS_INS5_IJNSA_ILi8EEESG_EEENS5_IJSG_SB_EEEEEEEvNS4_8identityESZ_S19_vS1A_EENS_8epilogue10collective18CollectiveEpilogueINS1C_23Sm100TmaWarpSpecializedILi4ELi2ELi16ELb1ELb0EEEJSH_NS5_IJNSS_ISE_SB_EENSS_ISG_SB_EEEEESI_SJ_SI_SJ_NS1C_6fusion15FusionCallbacksIS1G_NS1K_17LinearCombinationISI_fSI_fLNS_15FloatRoundStyleE2EEESH_S1J_JEEENS4_5SM1004TMEM4LOAD26SM100_TMEM_LOAD_16dp128b8xESZ_S19_NS4_17SM75_U32x4_LDSM_NENS4_14SM90_TMA_STOREES19_NS4_17SM90_U32x4_STSM_NENS4_39AutoVectorizingCopyWithAssumedAlignmentILi128EEEEEEvvEEEEvNT_6ParamsE,"a",@progbits
	.sectionflags	@""
	.align	4
.nv.constant0._ZN7cutlass13device_kernelINS_4gemm6kernel13GemmUniversalIN4cute5tupleIJiiiiEEENS1_10collective13CollectiveMmaINS1_35MainloopSm100TmaUmmaWarpSpecializedILi3ELi2ELi4ENS5_IJNS4_1CILi1EEESB_SB_EEEEENS5_IJNSA_ILi64EEENSA_ILi128EEENSA_ILi32EEEEEENS_10tfloat32_tENS5_IJlSB_lEEESI_SJ_NS4_8TiledMMAINS4_8MMA_AtomIJNS4_17SM100_MMA_TF32_SSISI_SI_fLi64ELi128ELNS4_4UMMA5MajorE0ELSO_0ELNSN_7ScaleInE0ELSP_0EEEEEENS4_6LayoutISC_NS5_IJNSA_ILi0EEEST_ST_EEEEENS5_IJNS4_10UnderscoreESW_SW_EEEEENS4_13SM90_TMA_LOADENS4_14ComposedLayoutINS4_7SwizzleILi3ELi4ELi3EEENS4_18smem_ptr_flag_bitsILi32EEENSS_INS5_IJNSA_ILi8EEESG_EEENS5_IJSG_SB_EEEEEEEvNS4_8identityESZ_S19_vS1A_EENS_8epilogue10collective18CollectiveEpilogueINS1C_23Sm100TmaWarpSpecializedILi4ELi2ELi16ELb1ELb0EEEJSH_NS5_IJNSS_ISE_SB_EENSS_ISG_SB_EEEEESI_SJ_SI_SJ_NS1C_6fusion15FusionCallbacksIS1G_NS1K_17LinearCombinationISI_fSI_fLNS_15FloatRoundStyleE2EEESH_S1J_JEEENS4_5SM1004TMEM4LOAD26SM100_TMEM_LOAD_16dp128b8xESZ_S19_NS4_17SM75_U32x4_LDSM_NENS4_14SM90_TMA_STOREES19_NS4_17SM90_U32x4_STSM_NENS4_39AutoVectorizingCopyWithAssumedAlignmentILi128EEEEEEvvEEEEvNT_6ParamsE:
	.zero		2944


//--------------------- SYMBOLS --------------------------

	.type		.nv.reservedSmem.offset0,@object
	.size		.nv.reservedSmem.offset0,0x4
	.type		.nv.reservedSmem.cap,@object
	.size		.nv.reservedSmem.cap,0x4
	.type		__assertfail,@function
